	.target	sm_100a

	.elftype	@"ET_EXEC"


//--------------------- .note.nv.tkinfo           --------------------------
	.section	.note.nv.tkinfo,"",@"SHT_NOTE"
	.sectionflags	@"SHF_NOTE_NV_TKINFO"
	.tkinfo
        /*0018*/ 	.word	0x00000002
        /*0030*/ 	.string	""
        /*0030*/ 	.string	"ptxas"
        /*0030*/ 	.string	"Cuda compilation tools, release 13.0, V13.0.88"
        /*0030*/ 	.string	"Build cuda_13.0.r13.0/compiler.36424714_0"
        /*0030*/ 	.string	"-arch sm_100a -m 64 "



//--------------------- .note.nv.cuinfo           --------------------------
	.section	.note.nv.cuinfo,"",@"SHT_NOTE"
	.sectionflags	@"SHF_NOTE_NV_CUINFO"
        /*0018*/ 	.short	0x0002
        /*001a*/ 	.short	0x0064
        /*001c*/ 	.short	0x0082
	.zero		2


//--------------------- .nv.info                  --------------------------
	.section	.nv.info,"",@"SHT_CUDA_INFO"
	.align	4


	//----- nvinfo : EIATTR_REGCOUNT
	.align		4
        /*0000*/ 	.byte	0x04, 0x2f
        /*0002*/ 	.short	(.L_12 - .L_11)
	.align		4
.L_11:
        /*0004*/ 	.word	index@(_ZN7cutlass13device_kernelIN5flash11enable_sm90INS1_16FlashAttnFwdSm90INS1_25CollectiveMainloopFwdSm90ILi2EN4cute5tupleIJNS5_1CILi1EEES8_S8_EEENS6_IJNS7_ILi128EEENS7_ILi96EEENS7_ILi192EEEEEELi192ENS_10bfloat16_tEfNS_4arch4Sm90ELb1ELb0ELb0ELb1ELb1ELb1ELb0ELb1ELb1ELb1ELb1ELb0EEENS1_21CollectiveEpilogueFwdINS6_IJSA_SC_SB_EEES9_SE_SG_Li256ELb1ELb1ELb1ELb0EEENS1_36VarlenDynamicPersistentTileSchedulerILi128ELi96ELi256ELi128ELb1ELb1ELb1ELb1ELb1ELb1EEEEEEEEEvNT_6ParamsE)
        /*0008*/ 	.word	0x00000004


	//----- nvinfo : EIATTR_FRAME_SIZE
	.align		4
.L_12:
        /*000c*/ 	.byte	0x04, 0x11
        /*000e*/ 	.short	(.L_14 - .L_13)
	.align		4
.L_13:
        /*0010*/ 	.word	index@(_ZN7cutlass13device_kernelIN5flash11enable_sm90INS1_16FlashAttnFwdSm90INS1_25CollectiveMainloopFwdSm90ILi2EN4cute5tupleIJNS5_1CILi1EEES8_S8_EEENS6_IJNS7_ILi128EEENS7_ILi96EEENS7_ILi192EEEEEELi192ENS_10bfloat16_tEfNS_4arch4Sm90ELb1ELb0ELb0ELb1ELb1ELb1ELb0ELb1ELb1ELb1ELb1ELb0EEENS1_21CollectiveEpilogueFwdINS6_IJSA_SC_SB_EEES9_SE_SG_Li256ELb1ELb1ELb1ELb0EEENS1_36VarlenDynamicPersistentTileSchedulerILi128ELi96ELi256ELi128ELb1ELb1ELb1ELb1ELb1ELb1EEEEEEEEEvNT_6ParamsE)
        /*0014*/ 	.word	0x00000000


	//----- nvinfo : EIATTR_REGCOUNT
	.align		4
.L_14:
        /*0018*/ 	.byte	0x04, 0x2f
        /*001a*/ 	.short	(.L_16 - .L_15)
	.align		4
.L_15:
        /*001c*/ 	.word	index@(_ZN7cutlass13device_kernelIN5flash11enable_sm90INS1_16FlashAttnFwdSm90INS1_25CollectiveMainloopFwdSm90ILi2EN4cute5tupleIJNS5_1CILi1EEES8_S8_EEENS6_IJNS7_ILi128EEENS7_ILi96EEENS7_ILi192EEEEEELi192ENS_10bfloat16_tEfNS_4arch4Sm90ELb1ELb0ELb0ELb1ELb1ELb0ELb0ELb1ELb1ELb1ELb1ELb0EEENS1_21CollectiveEpilogueFwdINS6_IJSA_SC_SB_EEES9_SE_SG_Li256ELb1ELb1ELb1ELb0EEENS1_36VarlenDynamicPersistentTileSchedulerILi128ELi96ELi256ELi128ELb1ELb1ELb1ELb1ELb1ELb1EEEEEEEEEvNT_6ParamsE)
        /*0020*/ 	.word	0x00000004


	//----- nvinfo : EIATTR_FRAME_SIZE
	.align		4
.L_16:
        /*0024*/ 	.byte	0x04, 0x11
        /*0026*/ 	.short	(.L_18 - .L_17)
	.align		4
.L_17:
        /*0028*/ 	.word	index@(_ZN7cutlass13device_kernelIN5flash11enable_sm90INS1_16FlashAttnFwdSm90INS1_25CollectiveMainloopFwdSm90ILi2EN4cute5tupleIJNS5_1CILi1EEES8_S8_EEENS6_IJNS7_ILi128EEENS7_ILi96EEENS7_ILi192EEEEEELi192ENS_10bfloat16_tEfNS_4arch4Sm90ELb1ELb0ELb0ELb1ELb1ELb0ELb0ELb1ELb1ELb1ELb1ELb0EEENS1_21CollectiveEpilogueFwdINS6_IJSA_SC_SB_EEES9_SE_SG_Li256ELb1ELb1ELb1ELb0EEENS1_36VarlenDynamicPersistentTileSchedulerILi128ELi96ELi256ELi128ELb1ELb1ELb1ELb1ELb1ELb1EEEEEEEEEvNT_6ParamsE)
        /*002c*/ 	.word	0x00000000


	//----- nvinfo : EIATTR_REGCOUNT
	.align		4
.L_18:
        /*0030*/ 	.byte	0x04, 0x2f
        /*0032*/ 	.short	(.L_20 - .L_19)
	.align		4
.L_19:
        /*0034*/ 	.word	index@(_ZN7cutlass13device_kernelIN5flash11enable_sm90INS1_16FlashAttnFwdSm90INS1_25CollectiveMainloopFwdSm90ILi2EN4cute5tupleIJNS5_1CILi1EEES8_S8_EEENS6_IJNS7_ILi128EEENS7_ILi96EEENS7_ILi192EEEEEELi192ENS_10bfloat16_tEfNS_4arch4Sm90ELb1ELb0ELb0ELb0ELb1ELb0ELb0ELb1ELb1ELb1ELb1ELb0EEENS1_21CollectiveEpilogueFwdINS6_IJSA_SC_SB_EEES9_SE_SG_Li256ELb0ELb1ELb1ELb0EEENS1_19SingleTileSchedulerILb0ELb1ELb1ELi128EEEEEEEEEvNT_6ParamsE)
        /*0038*/ 	.word	0x00000004


	//----- nvinfo : EIATTR_FRAME_SIZE
	.align		4
.L_20:
        /*003c*/ 	.byte	0x04, 0x11
        /*003e*/ 	.short	(.L_22 - .L_21)
	.align		4
.L_21:
        /*0040*/ 	.word	index@(_ZN7cutlass13device_kernelIN5flash11enable_sm90INS1_16FlashAttnFwdSm90INS1_25CollectiveMainloopFwdSm90ILi2EN4cute5tupleIJNS5_1CILi1EEES8_S8_EEENS6_IJNS7_ILi128EEENS7_ILi96EEENS7_ILi192EEEEEELi192ENS_10bfloat16_tEfNS_4arch4Sm90ELb1ELb0ELb0ELb0ELb1ELb0ELb0ELb1ELb1ELb1ELb1ELb0EEENS1_21CollectiveEpilogueFwdINS6_IJSA_SC_SB_EEES9_SE_SG_Li256ELb0ELb1ELb1ELb0EEENS1_19SingleTileSchedulerILb0ELb1ELb1ELi128EEEEEEEEEvNT_6ParamsE)
        /*0044*/ 	.word	0x00000000


	//----- nvinfo : EIATTR_REGCOUNT
	.align		4
.L_22:
        /*0048*/ 	.byte	0x04, 0x2f
        /*004a*/ 	.short	(.L_24 - .L_23)
	.align		4
.L_23:
        /*004c*/ 	.word	index@(_ZN7cutlass13device_kernelIN5flash11enable_sm90INS1_16FlashAttnFwdSm90INS1_25CollectiveMainloopFwdSm90ILi2EN4cute5tupleIJNS5_1CILi1EEES8_S8_EEENS6_IJNS7_ILi128EEENS7_ILi96EEENS7_ILi192EEEEEELi192ENS_10bfloat16_tEfNS_4arch4Sm90ELb0ELb1ELb0ELb1ELb1ELb1ELb0ELb1ELb1ELb1ELb1ELb0EEENS1_21CollectiveEpilogueFwdINS6_IJSA_SC_SB_EEES9_SE_SG_Li256ELb1ELb1ELb1ELb0EEENS1_36VarlenDynamicPersistentTileSchedulerILi128ELi96ELi256ELi128ELb1ELb1ELb1ELb1ELb0ELb1EEEEEEEEEvNT_6ParamsE)
        /*0050*/ 	.word	0x00000004


	//----- nvinfo : EIATTR_FRAME_SIZE
	.align		4
.L_24:
        /*0054*/ 	.byte	0x04, 0x11
        /*0056*/ 	.short	(.L_26 - .L_25)
	.align		4
.L_25:
        /*0058*/ 	.word	index@(_ZN7cutlass13device_kernelIN5flash11enable_sm90INS1_16FlashAttnFwdSm90INS1_25CollectiveMainloopFwdSm90ILi2EN4cute5tupleIJNS5_1CILi1EEES8_S8_EEENS6_IJNS7_ILi128EEENS7_ILi96EEENS7_ILi192EEEEEELi192ENS_10bfloat16_tEfNS_4arch4Sm90ELb0ELb1ELb0ELb1ELb1ELb1ELb0ELb1ELb1ELb1ELb1ELb0EEENS1_21CollectiveEpilogueFwdINS6_IJSA_SC_SB_EEES9_SE_SG_Li256ELb1ELb1ELb1ELb0EEENS1_36VarlenDynamicPersistentTileSchedulerILi128ELi96ELi256ELi128ELb1ELb1ELb1ELb1ELb0ELb1EEEEEEEEEvNT_6ParamsE)
        /*005c*/ 	.word	0x00000000


	//----- nvinfo : EIATTR_REGCOUNT
	.align		4
.L_26:
        /*0060*/ 	.byte	0x04, 0x2f
        /*0062*/ 	.short	(.L_28 - .L_27)
	.align		4
.L_27:
        /*0064*/ 	.word	index@(_ZN7cutlass13device_kernelIN5flash11enable_sm90INS1_16FlashAttnFwdSm90INS1_25CollectiveMainloopFwdSm90ILi2EN4cute5tupleIJNS5_1CILi1EEES8_S8_EEENS6_IJNS7_ILi128EEENS7_ILi96EEENS7_ILi192EEEEEELi192ENS_10bfloat16_tEfNS_4arch4Sm90ELb0ELb1ELb0ELb1ELb1ELb0ELb0ELb1ELb1ELb1ELb1ELb0EEENS1_21CollectiveEpilogueFwdINS6_IJSA_SC_SB_EEES9_SE_SG_Li256ELb1ELb1ELb1ELb0EEENS1_36VarlenDynamicPersistentTileSchedulerILi128ELi96ELi256ELi128ELb1ELb1ELb1ELb1ELb0ELb1EEEEEEEEEvNT_6ParamsE)
        /*0068*/ 	.word	0x00000004


	//----- nvinfo : EIATTR_FRAME_SIZE
	.align		4
.L_28:
        /*006c*/ 	.byte	0x04, 0x11
        /*006e*/ 	.short	(.L_30 - .L_29)
	.align		4
.L_29:
        /*0070*/ 	.word	index@(_ZN7cutlass13device_kernelIN5flash11enable_sm90INS1_16FlashAttnFwdSm90INS1_25CollectiveMainloopFwdSm90ILi2EN4cute5tupleIJNS5_1CILi1EEES8_S8_EEENS6_IJNS7_ILi128EEENS7_ILi96EEENS7_ILi192EEEEEELi192ENS_10bfloat16_tEfNS_4arch4Sm90ELb0ELb1ELb0ELb1ELb1ELb0ELb0ELb1ELb1ELb1ELb1ELb0EEENS1_21CollectiveEpilogueFwdINS6_IJSA_SC_SB_EEES9_SE_SG_Li256ELb1ELb1ELb1ELb0EEENS1_36VarlenDynamicPersistentTileSchedulerILi128ELi96ELi256ELi128ELb1ELb1ELb1ELb1ELb0ELb1EEEEEEEEEvNT_6ParamsE)
        /*0074*/ 	.word	0x00000000


	//----- nvinfo : EIATTR_REGCOUNT
	.align		4
.L_30:
        /*0078*/ 	.byte	0x04, 0x2f
        /*007a*/ 	.short	(.L_32 - .L_31)
	.align		4
.L_31:
        /*007c*/ 	.word	index@(_ZN7cutlass13device_kernelIN5flash11enable_sm90INS1_16FlashAttnFwdSm90INS1_25CollectiveMainloopFwdSm90ILi2EN4cute5tupleIJNS5_1CILi1EEES8_S8_EEENS6_IJNS7_ILi128EEENS7_ILi96EEENS7_ILi192EEEEEELi192ENS_10bfloat16_tEfNS_4arch4Sm90ELb0ELb1ELb0ELb0ELb1ELb0ELb0ELb1ELb1ELb1ELb1ELb0EEENS1_21CollectiveEpilogueFwdINS6_IJSA_SC_SB_EEES9_SE_SG_Li256ELb0ELb1ELb1ELb0EEENS1_19SingleTileSchedulerILb0ELb1ELb1ELi128EEEEEEEEEvNT_6ParamsE)
        /*0080*/ 	.word	0x00000004


	//----- nvinfo : EIATTR_FRAME_SIZE
	.align		4
.L_32:
        /*0084*/ 	.byte	0x04, 0x11
        /*0086*/ 	.short	(.L_34 - .L_33)
	.align		4
.L_33:
        /*0088*/ 	.word	index@(_ZN7cutlass13device_kernelIN5flash11enable_sm90INS1_16FlashAttnFwdSm90INS1_25CollectiveMainloopFwdSm90ILi2EN4cute5tupleIJNS5_1CILi1EEES8_S8_EEENS6_IJNS7_ILi128EEENS7_ILi96EEENS7_ILi192EEEEEELi192ENS_10bfloat16_tEfNS_4arch4Sm90ELb0ELb1ELb0ELb0ELb1ELb0ELb0ELb1ELb1ELb1ELb1ELb0EEENS1_21CollectiveEpilogueFwdINS6_IJSA_SC_SB_EEES9_SE_SG_Li256ELb0ELb1ELb1ELb0EEENS1_19SingleTileSchedulerILb0ELb1ELb1ELi128EEEEEEEEEvNT_6ParamsE)
        /*008c*/ 	.word	0x00000000


	//----- nvinfo : EIATTR_REGCOUNT
	.align		4
.L_34:
        /*0090*/ 	.byte	0x04, 0x2f
        /*0092*/ 	.short	(.L_36 - .L_35)
	.align		4
.L_35:
        /*0094*/ 	.word	index@(_ZN7cutlass13device_kernelIN5flash11enable_sm90INS1_16FlashAttnFwdSm90INS1_25CollectiveMainloopFwdSm90ILi2EN4cute5tupleIJNS5_1CILi1EEES8_S8_EEENS6_IJNS7_ILi128EEENS7_ILi96EEENS7_ILi192EEEEEELi192ENS_10bfloat16_tEfNS_4arch4Sm90ELb0ELb0ELb0ELb1ELb1ELb1ELb0ELb1ELb1ELb1ELb1ELb0EEENS1_21CollectiveEpilogueFwdINS6_IJSA_SC_SB_EEES9_SE_SG_Li256ELb1ELb1ELb1ELb0EEENS1_36VarlenDynamicPersistentTileSchedulerILi128ELi96ELi256ELi128ELb1ELb1ELb1ELb0ELb1ELb1EEEEEEEEEvNT_6ParamsE)
        /*0098*/ 	.word	0x00000004


	//----- nvinfo : EIATTR_FRAME_SIZE
	.align		4
.L_36:
        /*009c*/ 	.byte	0x04, 0x11
        /*009e*/ 	.short	(.L_38 - .L_37)
	.align		4
.L_37:
        /*00a0*/ 	.word	index@(_ZN7cutlass13device_kernelIN5flash11enable_sm90INS1_16FlashAttnFwdSm90INS1_25CollectiveMainloopFwdSm90ILi2EN4cute5tupleIJNS5_1CILi1EEES8_S8_EEENS6_IJNS7_ILi128EEENS7_ILi96EEENS7_ILi192EEEEEELi192ENS_10bfloat16_tEfNS_4arch4Sm90ELb0ELb0ELb0ELb1ELb1ELb1ELb0ELb1ELb1ELb1ELb1ELb0EEENS1_21CollectiveEpilogueFwdINS6_IJSA_SC_SB_EEES9_SE_SG_Li256ELb1ELb1ELb1ELb0EEENS1_36VarlenDynamicPersistentTileSchedulerILi128ELi96ELi256ELi128ELb1ELb1ELb1ELb0ELb1ELb1EEEEEEEEEvNT_6ParamsE)
        /*00a4*/ 	.word	0x00000000


	//----- nvinfo : EIATTR_REGCOUNT
	.align		4
.L_38:
        /*00a8*/ 	.byte	0x04, 0x2f
        /*00aa*/ 	.short	(.L_40 - .L_39)
	.align		4
.L_39:
        /*00ac*/ 	.word	index@(_ZN7cutlass13device_kernelIN5flash11enable_sm90INS1_16FlashAttnFwdSm90INS1_25CollectiveMainloopFwdSm90ILi2EN4cute5tupleIJNS5_1CILi1EEES8_S8_EEENS6_IJNS7_ILi128EEENS7_ILi96EEENS7_ILi192EEEEEELi192ENS_10bfloat16_tEfNS_4arch4Sm90ELb0ELb0ELb0ELb1ELb1ELb0ELb0ELb1ELb1ELb1ELb1ELb0EEENS1_21CollectiveEpilogueFwdINS6_IJSA_SC_SB_EEES9_SE_SG_Li256ELb1ELb1ELb1ELb0EEENS1_36VarlenDynamicPersistentTileSchedulerILi128ELi96ELi256ELi128ELb1ELb1ELb1ELb0ELb1ELb1EEEEEEEEEvNT_6ParamsE)
        /*00b0*/ 	.word	0x00000004


	//----- nvinfo : EIATTR_FRAME_SIZE
	.align		4
.L_40:
        /*00b4*/ 	.byte	0x04, 0x11
        /*00b6*/ 	.short	(.L_42 - .L_41)
	.align		4
.L_41:
        /*00b8*/ 	.word	index@(_ZN7cutlass13device_kernelIN5flash11enable_sm90INS1_16FlashAttnFwdSm90INS1_25CollectiveMainloopFwdSm90ILi2EN4cute5tupleIJNS5_1CILi1EEES8_S8_EEENS6_IJNS7_ILi128EEENS7_ILi96EEENS7_ILi192EEEEEELi192ENS_10bfloat16_tEfNS_4arch4Sm90ELb0ELb0ELb0ELb1ELb1ELb0ELb0ELb1ELb1ELb1ELb1ELb0EEENS1_21CollectiveEpilogueFwdINS6_IJSA_SC_SB_EEES9_SE_SG_Li256ELb1ELb1ELb1ELb0EEENS1_36VarlenDynamicPersistentTileSchedulerILi128ELi96ELi256ELi128ELb1ELb1ELb1ELb0ELb1ELb1EEEEEEEEEvNT_6ParamsE)
        /*00bc*/ 	.word	0x00000000


	//----- nvinfo : EIATTR_REGCOUNT
	.align		4
.L_42:
        /*00c0*/ 	.byte	0x04, 0x2f
        /*00c2*/ 	.short	(.L_44 - .L_43)
	.align		4
.L_43:
        /*00c4*/ 	.word	index@(_ZN7cutlass13device_kernelIN5flash11enable_sm90INS1_16FlashAttnFwdSm90INS1_25CollectiveMainloopFwdSm90ILi2EN4cute5tupleIJNS5_1CILi1EEES8_S8_EEENS6_IJNS7_ILi128EEENS7_ILi96EEENS7_ILi192EEEEEELi192ENS_10bfloat16_tEfNS_4arch4Sm90ELb0ELb0ELb0ELb0ELb1ELb0ELb0ELb1ELb1ELb1ELb1ELb0EEENS1_21CollectiveEpilogueFwdINS6_IJSA_SC_SB_EEES9_SE_SG_Li256ELb0ELb1ELb1ELb0EEENS1_19SingleTileSchedulerILb0ELb1ELb1ELi128EEEEEEEEEvNT_6ParamsE)
        /*00c8*/ 	.word	0x00000004


	//----- nvinfo : EIATTR_FRAME_SIZE
	.align		4
.L_44:
        /*00cc*/ 	.byte	0x04, 0x11
        /*00ce*/ 	.short	(.L_46 - .L_45)
	.align		4
.L_45:
        /*00d0*/ 	.word	index@(_ZN7cutlass13device_kernelIN5flash11enable_sm90INS1_16FlashAttnFwdSm90INS1_25CollectiveMainloopFwdSm90ILi2EN4cute5tupleIJNS5_1CILi1EEES8_S8_EEENS6_IJNS7_ILi128EEENS7_ILi96EEENS7_ILi192EEEEEELi192ENS_10bfloat16_tEfNS_4arch4Sm90ELb0ELb0ELb0ELb0ELb1ELb0ELb0ELb1ELb1ELb1ELb1ELb0EEENS1_21CollectiveEpilogueFwdINS6_IJSA_SC_SB_EEES9_SE_SG_Li256ELb0ELb1ELb1ELb0EEENS1_19SingleTileSchedulerILb0ELb1ELb1ELi128EEEEEEEEEvNT_6ParamsE)
        /*00d4*/ 	.word	0x00000000


	//----- nvinfo : EIATTR_MIN_STACK_SIZE
	.align		4
.L_46:
        /*00d8*/ 	.byte	0x04, 0x12
        /*00da*/ 	.short	(.L_48 - .L_47)
	.align		4
.L_47:
        /*00dc*/ 	.word	index@(_ZN7cutlass13device_kernelIN5flash11enable_sm90INS1_16FlashAttnFwdSm90INS1_25CollectiveMainloopFwdSm90ILi2EN4cute5tupleIJNS5_1CILi1EEES8_S8_EEENS6_IJNS7_ILi128EEENS7_ILi96EEENS7_ILi192EEEEEELi192ENS_10bfloat16_tEfNS_4arch4Sm90ELb0ELb0ELb0ELb0ELb1ELb0ELb0ELb1ELb1ELb1ELb1ELb0EEENS1_21CollectiveEpilogueFwdINS6_IJSA_SC_SB_EEES9_SE_SG_Li256ELb0ELb1ELb1ELb0EEENS1_19SingleTileSchedulerILb0ELb1ELb1ELi128EEEEEEEEEvNT_6ParamsE)
        /*00e0*/ 	.word	0x00000000


	//----- nvinfo : EIATTR_MIN_STACK_SIZE
	.align		4
.L_48:
        /*00e4*/ 	.byte	0x04, 0x12
        /*00e6*/ 	.short	(.L_50 - .L_49)
	.align		4
.L_49:
        /*00e8*/ 	.word	index@(_ZN7cutlass13device_kernelIN5flash11enable_sm90INS1_16FlashAttnFwdSm90INS1_25CollectiveMainloopFwdSm90ILi2EN4cute5tupleIJNS5_1CILi1EEES8_S8_EEENS6_IJNS7_ILi128EEENS7_ILi96EEENS7_ILi192EEEEEELi192ENS_10bfloat16_tEfNS_4arch4Sm90ELb0ELb0ELb0ELb1ELb1ELb0ELb0ELb1ELb1ELb1ELb1ELb0EEENS1_21CollectiveEpilogueFwdINS6_IJSA_SC_SB_EEES9_SE_SG_Li256ELb1ELb1ELb1ELb0EEENS1_36VarlenDynamicPersistentTileSchedulerILi128ELi96ELi256ELi128ELb1ELb1ELb1ELb0ELb1ELb1EEEEEEEEEvNT_6ParamsE)
        /*00ec*/ 	.word	0x00000000


	//----- nvinfo : EIATTR_MIN_STACK_SIZE
	.align		4
.L_50:
        /*00f0*/ 	.byte	0x04, 0x12
        /*00f2*/ 	.short	(.L_52 - .L_51)
	.align		4
.L_51:
        /*00f4*/ 	.word	index@(_ZN7cutlass13device_kernelIN5flash11enable_sm90INS1_16FlashAttnFwdSm90INS1_25CollectiveMainloopFwdSm90ILi2EN4cute5tupleIJNS5_1CILi1EEES8_S8_EEENS6_IJNS7_ILi128EEENS7_ILi96EEENS7_ILi192EEEEEELi192ENS_10bfloat16_tEfNS_4arch4Sm90ELb0ELb0ELb0ELb1ELb1ELb1ELb0ELb1ELb1ELb1ELb1ELb0EEENS1_21CollectiveEpilogueFwdINS6_IJSA_SC_SB_EEES9_SE_SG_Li256ELb1ELb1ELb1ELb0EEENS1_36VarlenDynamicPersistentTileSchedulerILi128ELi96ELi256ELi128ELb1ELb1ELb1ELb0ELb1ELb1EEEEEEEEEvNT_6ParamsE)
        /*00f8*/ 	.word	0x00000000


	//----- nvinfo : EIATTR_MIN_STACK_SIZE
	.align		4
.L_52:
        /*00fc*/ 	.byte	0x04, 0x12
        /*00fe*/ 	.short	(.L_54 - .L_53)
	.align		4
.L_53:
        /*0100*/ 	.word	index@(_ZN7cutlass13device_kernelIN5flash11enable_sm90INS1_16FlashAttnFwdSm90INS1_25CollectiveMainloopFwdSm90ILi2EN4cute5tupleIJNS5_1CILi1EEES8_S8_EEENS6_IJNS7_ILi128EEENS7_ILi96EEENS7_ILi192EEEEEELi192ENS_10bfloat16_tEfNS_4arch4Sm90ELb0ELb1ELb0ELb0ELb1ELb0ELb0ELb1ELb1ELb1ELb1ELb0EEENS1_21CollectiveEpilogueFwdINS6_IJSA_SC_SB_EEES9_SE_SG_Li256ELb0ELb1ELb1ELb0EEENS1_19SingleTileSchedulerILb0ELb1ELb1ELi128EEEEEEEEEvNT_6ParamsE)
        /*0104*/ 	.word	0x00000000


	//----- nvinfo : EIATTR_MIN_STACK_SIZE
	.align		4
.L_54:
        /*0108*/ 	.byte	0x04, 0x12
        /*010a*/ 	.short	(.L_56 - .L_55)
	.align		4
.L_55:
        /*010c*/ 	.word	index@(_ZN7cutlass13device_kernelIN5flash11enable_sm90INS1_16FlashAttnFwdSm90INS1_25CollectiveMainloopFwdSm90ILi2EN4cute5tupleIJNS5_1CILi1EEES8_S8_EEENS6_IJNS7_ILi128EEENS7_ILi96EEENS7_ILi192EEEEEELi192ENS_10bfloat16_tEfNS_4arch4Sm90ELb0ELb1ELb0ELb1ELb1ELb0ELb0ELb1ELb1ELb1ELb1ELb0EEENS1_21CollectiveEpilogueFwdINS6_IJSA_SC_SB_EEES9_SE_SG_Li256ELb1ELb1ELb1ELb0EEENS1_36VarlenDynamicPersistentTileSchedulerILi128ELi96ELi256ELi128ELb1ELb1ELb1ELb1ELb0ELb1EEEEEEEEEvNT_6ParamsE)
        /*0110*/ 	.word	0x00000000


	//----- nvinfo : EIATTR_MIN_STACK_SIZE
	.align		4
.L_56:
        /*0114*/ 	.byte	0x04, 0x12
        /*0116*/ 	.short	(.L_58 - .L_57)
	.align		4
.L_57:
        /*0118*/ 	.word	index@(_ZN7cutlass13device_kernelIN5flash11enable_sm90INS1_16FlashAttnFwdSm90INS1_25CollectiveMainloopFwdSm90ILi2EN4cute5tupleIJNS5_1CILi1EEES8_S8_EEENS6_IJNS7_ILi128EEENS7_ILi96EEENS7_ILi192EEEEEELi192ENS_10bfloat16_tEfNS_4arch4Sm90ELb0ELb1ELb0ELb1ELb1ELb1ELb0ELb1ELb1ELb1ELb1ELb0EEENS1_21CollectiveEpilogueFwdINS6_IJSA_SC_SB_EEES9_SE_SG_Li256ELb1ELb1ELb1ELb0EEENS1_36VarlenDynamicPersistentTileSchedulerILi128ELi96ELi256ELi128ELb1ELb1ELb1ELb1ELb0ELb1EEEEEEEEEvNT_6ParamsE)
        /*011c*/ 	.word	0x00000000


	//----- nvinfo : EIATTR_MIN_STACK_SIZE
	.align		4
.L_58:
        /*0120*/ 	.byte	0x04, 0x12
        /*0122*/ 	.short	(.L_60 - .L_59)
	.align		4
.L_59:
        /*0124*/ 	.word	index@(_ZN7cutlass13device_kernelIN5flash11enable_sm90INS1_16FlashAttnFwdSm90INS1_25CollectiveMainloopFwdSm90ILi2EN4cute5tupleIJNS5_1CILi1EEES8_S8_EEENS6_IJNS7_ILi128EEENS7_ILi96EEENS7_ILi192EEEEEELi192ENS_10bfloat16_tEfNS_4arch4Sm90ELb1ELb0ELb0ELb0ELb1ELb0ELb0ELb1ELb1ELb1ELb1ELb0EEENS1_21CollectiveEpilogueFwdINS6_IJSA_SC_SB_EEES9_SE_SG_Li256ELb0ELb1ELb1ELb0EEENS1_19SingleTileSchedulerILb0ELb1ELb1ELi128EEEEEEEEEvNT_6ParamsE)
        /*0128*/ 	.word	0x00000000


	//----- nvinfo : EIATTR_MIN_STACK_SIZE
	.align		4
.L_60:
        /*012c*/ 	.byte	0x04, 0x12
        /*012e*/ 	.short	(.L_62 - .L_61)
	.align		4
.L_61:
        /*0130*/ 	.word	index@(_ZN7cutlass13device_kernelIN5flash11enable_sm90INS1_16FlashAttnFwdSm90INS1_25CollectiveMainloopFwdSm90ILi2EN4cute5tupleIJNS5_1CILi1EEES8_S8_EEENS6_IJNS7_ILi128EEENS7_ILi96EEENS7_ILi192EEEEEELi192ENS_10bfloat16_tEfNS_4arch4Sm90ELb1ELb0ELb0ELb1ELb1ELb0ELb0ELb1ELb1ELb1ELb1ELb0EEENS1_21CollectiveEpilogueFwdINS6_IJSA_SC_SB_EEES9_SE_SG_Li256ELb1ELb1ELb1ELb0EEENS1_36VarlenDynamicPersistentTileSchedulerILi128ELi96ELi256ELi128ELb1ELb1ELb1ELb1ELb1ELb1EEEEEEEEEvNT_6ParamsE)
        /*0134*/ 	.word	0x00000000


	//----- nvinfo : EIATTR_MIN_STACK_SIZE
	.align		4
.L_62:
        /*0138*/ 	.byte	0x04, 0x12
        /*013a*/ 	.short	(.L_64 - .L_63)
	.align		4
.L_63:
        /*013c*/ 	.word	index@(_ZN7cutlass13device_kernelIN5flash11enable_sm90INS1_16FlashAttnFwdSm90INS1_25CollectiveMainloopFwdSm90ILi2EN4cute5tupleIJNS5_1CILi1EEES8_S8_EEENS6_IJNS7_ILi128EEENS7_ILi96EEENS7_ILi192EEEEEELi192ENS_10bfloat16_tEfNS_4arch4Sm90ELb1ELb0ELb0ELb1ELb1ELb1ELb0ELb1ELb1ELb1ELb1ELb0EEENS1_21CollectiveEpilogueFwdINS6_IJSA_SC_SB_EEES9_SE_SG_Li256ELb1ELb1ELb1ELb0EEENS1_36VarlenDynamicPersistentTileSchedulerILi128ELi96ELi256ELi128ELb1ELb1ELb1ELb1ELb1ELb1EEEEEEEEEvNT_6ParamsE)
        /*0140*/ 	.word	0x00000000
.L_64:


//--------------------- .nv.compat                --------------------------
	.section	.nv.compat,"",@"SHT_CUDA_COMPAT_INFO"
	.align	4
        /*0000*/ 	.byte	0x02, 0x09, 0x01, 0x00, 0x02, 0x02, 0x01, 0x00, 0x02, 0x05, 0x05, 0x00, 0x03, 0x07, 0x01, 0x01
        /*0010*/ 	.byte	0x02, 0x03, 0x00, 0x00, 0x02, 0x06, 0x01, 0x00, 0x04, 0x0b, 0x08, 0x00, 0x09, 0x00, 0x00, 0x00
        /*0020*/ 	.byte	0x00, 0x00, 0x00, 0x00


//--------------------- .nv.info._ZN7cutlass13device_kernelIN5flash11enable_sm90INS1_16FlashAttnFwdSm90INS1_25CollectiveMainloopFwdSm90ILi2EN4cute5tupleIJNS5_1CILi1EEES8_S8_EEENS6_IJNS7_ILi128EEENS7_ILi96EEENS7_ILi192EEEEEELi192ENS_10bfloat16_tEfNS_4arch4Sm90ELb0ELb0ELb0ELb0ELb1ELb0ELb0ELb1ELb1ELb1ELb1ELb0EEENS1_21CollectiveEpilogueFwdINS6_IJSA_SC_SB_EEES9_SE_SG_Li256ELb0ELb1ELb1ELb0EEENS1_19SingleTileSchedulerILb0ELb1ELb1ELi128EEEEEEEEEvNT_6ParamsE --------------------------
	.section	.nv.info._ZN7cutlass13device_kernelIN5flash11enable_sm90INS1_16FlashAttnFwdSm90INS1_25CollectiveMainloopFwdSm90ILi2EN4cute5tupleIJNS5_1CILi1EEES8_S8_EEENS6_IJNS7_ILi128EEENS7_ILi96EEENS7_ILi192EEEEEELi192ENS_10bfloat16_tEfNS_4arch4Sm90ELb0ELb0ELb0ELb0ELb1ELb0ELb0ELb1ELb1ELb1ELb1ELb0EEENS1_21CollectiveEpilogueFwdINS6_IJSA_SC_SB_EEES9_SE_SG_Li256ELb0ELb1ELb1ELb0EEENS1_19SingleTileSchedulerILb0ELb1ELb1ELi128EEEEEEEEEvNT_6ParamsE,"",@"SHT_CUDA_INFO"
	.sectionflags	@""
	.align	4


	//----- nvinfo : EIATTR_CUDA_API_VERSION
	.align		4
        /*0000*/ 	.byte	0x04, 0x37
        /*0002*/ 	.short	(.L_66 - .L_65)
.L_65:
        /*0004*/ 	.word	0x00000082


	//----- nvinfo : EIATTR_KPARAM_INFO
	.align		4
.L_66:
        /*0008*/ 	.byte	0x04, 0x17
        /*000a*/ 	.short	(.L_68 - .L_67)
.L_67:
        /*000c*/ 	.word	0x00000000
        /*0010*/ 	.short	0x0000
        /*0012*/ 	.short	0x0000
        /*0014*/ 	.byte	0x00, 0xf0, 0x01, 0x28


	//----- nvinfo : EIATTR_SPARSE_MMA_MASK
	.align		4
.L_68:
        /*0018*/ 	.byte	0x03, 0x50
        /*001a*/ 	.short	0x0000


	//----- nvinfo : EIATTR_MAXREG_COUNT
	.align		4
        /*001c*/ 	.byte	0x03, 0x1b
        /*001e*/ 	.short	0x00a8


	//----- nvinfo : EIATTR_MERCURY_ISA_VERSION
	.align		4
        /*0020*/ 	.byte	0x03, 0x5f
        /*0022*/ 	.short	0x0101


	//----- nvinfo : EIATTR_VRC_CTA_INIT_COUNT
	.align		4
        /*0024*/ 	.byte	0x02, 0x4a
	.zero		1
	.zero		1


	//----- nvinfo : EIATTR_EXIT_INSTR_OFFSETS
	.align		4
        /*0028*/ 	.byte	0x04, 0x1c
        /*002a*/ 	.short	(.L_70 - .L_69)


	//   ....[0]....
.L_69:
        /*002c*/ 	.word	0x00000010


	//----- nvinfo : EIATTR_MAX_THREADS
	.align		4
.L_70:
        /*0030*/ 	.byte	0x04, 0x05
        /*0032*/ 	.short	(.L_72 - .L_71)
.L_71:
        /*0034*/ 	.word	0x00000180
        /*0038*/ 	.word	0x00000001
        /*003c*/ 	.word	0x00000001


	//----- nvinfo : EIATTR_CBANK_PARAM_SIZE
	.align		4
.L_72:
        /*0040*/ 	.byte	0x03, 0x19
        /*0042*/ 	.short	0x0a00


	//----- nvinfo : EIATTR_PARAM_CBANK
	.align		4
        /*0044*/ 	.byte	0x04, 0x0a
        /*0046*/ 	.short	(.L_74 - .L_73)
	.align		4
.L_73:
        /*0048*/ 	.word	index@(.nv.constant0._ZN7cutlass13device_kernelIN5flash11enable_sm90INS1_16FlashAttnFwdSm90INS1_25CollectiveMainloopFwdSm90ILi2EN4cute5tupleIJNS5_1CILi1EEES8_S8_EEENS6_IJNS7_ILi128EEENS7_ILi96EEENS7_ILi192EEEEEELi192ENS_10bfloat16_tEfNS_4arch4Sm90ELb0ELb0ELb0ELb0ELb1ELb0ELb0ELb1ELb1ELb1ELb1ELb0EEENS1_21CollectiveEpilogueFwdINS6_IJSA_SC_SB_EEES9_SE_SG_Li256ELb0ELb1ELb1ELb0EEENS1_19SingleTileSchedulerILb0ELb1ELb1ELi128EEEEEEEEEvNT_6ParamsE)
        /*004c*/ 	.short	0x0380
        /*004e*/ 	.short	0x0a00


	//----- nvinfo : EIATTR_SW_WAR
	.align		4
.L_74:
        /*0050*/ 	.byte	0x04, 0x36
        /*0052*/ 	.short	(.L_76 - .L_75)
.L_75:
        /*0054*/ 	.word	0x00000008
.L_76:


//--------------------- .nv.info._ZN7cutlass13device_kernelIN5flash11enable_sm90INS1_16FlashAttnFwdSm90INS1_25CollectiveMainloopFwdSm90ILi2EN4cute5tupleIJNS5_1CILi1EEES8_S8_EEENS6_IJNS7_ILi128EEENS7_ILi96EEENS7_ILi192EEEEEELi192ENS_10bfloat16_tEfNS_4arch4Sm90ELb0ELb0ELb0ELb1ELb1ELb0ELb0ELb1ELb1ELb1ELb1ELb0EEENS1_21CollectiveEpilogueFwdINS6_IJSA_SC_SB_EEES9_SE_SG_Li256ELb1ELb1ELb1ELb0EEENS1_36VarlenDynamicPersistentTileSchedulerILi128ELi96ELi256ELi128ELb1ELb1ELb1ELb0ELb1ELb1EEEEEEEEEvNT_6ParamsE --------------------------
	.section	.nv.info._ZN7cutlass13device_kernelIN5flash11enable_sm90INS1_16FlashAttnFwdSm90INS1_25CollectiveMainloopFwdSm90ILi2EN4cute5tupleIJNS5_1CILi1EEES8_S8_EEENS6_IJNS7_ILi128EEENS7_ILi96EEENS7_ILi192EEEEEELi192ENS_10bfloat16_tEfNS_4arch4Sm90ELb0ELb0ELb0ELb1ELb1ELb0ELb0ELb1ELb1ELb1ELb1ELb0EEENS1_21CollectiveEpilogueFwdINS6_IJSA_SC_SB_EEES9_SE_SG_Li256ELb1ELb1ELb1ELb0EEENS1_36VarlenDynamicPersistentTileSchedulerILi128ELi96ELi256ELi128ELb1ELb1ELb1ELb0ELb1ELb1EEEEEEEEEvNT_6ParamsE,"",@"SHT_CUDA_INFO"
	.sectionflags	@""
	.align	4


	//----- nvinfo : EIATTR_CUDA_API_VERSION
	.align		4
        /*0000*/ 	.byte	0x04, 0x37
        /*0002*/ 	.short	(.L_78 - .L_77)
.L_77:
        /*0004*/ 	.word	0x00000082


	//----- nvinfo : EIATTR_KPARAM_INFO
	.align		4
.L_78:
        /*0008*/ 	.byte	0x04, 0x17
        /*000a*/ 	.short	(.L_80 - .L_79)
.L_79:
        /*000c*/ 	.word	0x00000000
        /*0010*/ 	.short	0x0000
        /*0012*/ 	.short	0x0000
        /*0014*/ 	.byte	0x00, 0xf0, 0x01, 0x2a


	//----- nvinfo : EIATTR_SPARSE_MMA_MASK
	.align		4
.L_80:
        /*0018*/ 	.byte	0x03, 0x50
        /*001a*/ 	.short	0x0000


	//----- nvinfo : EIATTR_MAXREG_COUNT
	.align		4
        /*001c*/ 	.byte	0x03, 0x1b
        /*001e*/ 	.short	0x00a8


	//----- nvinfo : EIATTR_MERCURY_ISA_VERSION
	.align		4
        /*0020*/ 	.byte	0x03, 0x5f
        /*0022*/ 	.short	0x0101


	//----- nvinfo : EIATTR_VRC_CTA_INIT_COUNT
	.align		4
        /*0024*/ 	.byte	0x02, 0x4a
	.zero		1
	.zero		1


	//----- nvinfo : EIATTR_EXIT_INSTR_OFFSETS
	.align		4
        /*0028*/ 	.byte	0x04, 0x1c
        /*002a*/ 	.short	(.L_82 - .L_81)


	//   ....[0]....
.L_81:
        /*002c*/ 	.word	0x00000010


	//----- nvinfo : EIATTR_MAX_THREADS
	.align		4
.L_82:
        /*0030*/ 	.byte	0x04, 0x05
        /*0032*/ 	.short	(.L_84 - .L_83)
.L_83:
        /*0034*/ 	.word	0x00000180
        /*0038*/ 	.word	0x00000001
        /*003c*/ 	.word	0x00000001


	//----- nvinfo : EIATTR_CBANK_PARAM_SIZE
	.align		4
.L_84:
        /*0040*/ 	.byte	0x03, 0x19
        /*0042*/ 	.short	0x0a80


	//----- nvinfo : EIATTR_PARAM_CBANK
	.align		4
        /*0044*/ 	.byte	0x04, 0x0a
        /*0046*/ 	.short	(.L_86 - .L_85)
	.align		4
.L_85:
        /*0048*/ 	.word	index@(.nv.constant0._ZN7cutlass13device_kernelIN5flash11enable_sm90INS1_16FlashAttnFwdSm90INS1_25CollectiveMainloopFwdSm90ILi2EN4cute5tupleIJNS5_1CILi1EEES8_S8_EEENS6_IJNS7_ILi128EEENS7_ILi96EEENS7_ILi192EEEEEELi192ENS_10bfloat16_tEfNS_4arch4Sm90ELb0ELb0ELb0ELb1ELb1ELb0ELb0ELb1ELb1ELb1ELb1ELb0EEENS1_21CollectiveEpilogueFwdINS6_IJSA_SC_SB_EEES9_SE_SG_Li256ELb1ELb1ELb1ELb0EEENS1_36VarlenDynamicPersistentTileSchedulerILi128ELi96ELi256ELi128ELb1ELb1ELb1ELb0ELb1ELb1EEEEEEEEEvNT_6ParamsE)
        /*004c*/ 	.short	0x0380
        /*004e*/ 	.short	0x0a80


	//----- nvinfo : EIATTR_SW_WAR
	.align		4
.L_86:
        /*0050*/ 	.byte	0x04, 0x36
        /*0052*/ 	.short	(.L_88 - .L_87)
.L_87:
        /*0054*/ 	.word	0x00000008
.L_88:


//--------------------- .nv.info._ZN7cutlass13device_kernelIN5flash11enable_sm90INS1_16FlashAttnFwdSm90INS1_25CollectiveMainloopFwdSm90ILi2EN4cute5tupleIJNS5_1CILi1EEES8_S8_EEENS6_IJNS7_ILi128EEENS7_ILi96EEENS7_ILi192EEEEEELi192ENS_10bfloat16_tEfNS_4arch4Sm90ELb0ELb0ELb0ELb1ELb1ELb1ELb0ELb1ELb1ELb1ELb1ELb0EEENS1_21CollectiveEpilogueFwdINS6_IJSA_SC_SB_EEES9_SE_SG_Li256ELb1ELb1ELb1ELb0EEENS1_36VarlenDynamicPersistentTileSchedulerILi128ELi96ELi256ELi128ELb1ELb1ELb1ELb0ELb1ELb1EEEEEEEEEvNT_6ParamsE --------------------------
	.section	.nv.info._ZN7cutlass13device_kernelIN5flash11enable_sm90INS1_16FlashAttnFwdSm90INS1_25CollectiveMainloopFwdSm90ILi2EN4cute5tupleIJNS5_1CILi1EEES8_S8_EEENS6_IJNS7_ILi128EEENS7_ILi96EEENS7_ILi192EEEEEELi192ENS_10bfloat16_tEfNS_4arch4Sm90ELb0ELb0ELb0ELb1ELb1ELb1ELb0ELb1ELb1ELb1ELb1ELb0EEENS1_21CollectiveEpilogueFwdINS6_IJSA_SC_SB_EEES9_SE_SG_Li256ELb1ELb1ELb1ELb0EEENS1_36VarlenDynamicPersistentTileSchedulerILi128ELi96ELi256ELi128ELb1ELb1ELb1ELb0ELb1ELb1EEEEEEEEEvNT_6ParamsE,"",@"SHT_CUDA_INFO"
	.sectionflags	@""
	.align	4


	//----- nvinfo : EIATTR_CUDA_API_VERSION
	.align		4
        /*0000*/ 	.byte	0x04, 0x37
        /*0002*/ 	.short	(.L_90 - .L_89)
.L_89:
        /*0004*/ 	.word	0x00000082


	//----- nvinfo : EIATTR_KPARAM_INFO
	.align		4
.L_90:
        /*0008*/ 	.byte	0x04, 0x17
        /*000a*/ 	.short	(.L_92 - .L_91)
.L_91:
        /*000c*/ 	.word	0x00000000
        /*0010*/ 	.short	0x0000
        /*0012*/ 	.short	0x0000
        /*0014*/ 	.byte	0x00, 0xf0, 0x01, 0x2a


	//----- nvinfo : EIATTR_SPARSE_MMA_MASK
	.align		4
.L_92:
        /*0018*/ 	.byte	0x03, 0x50
        /*001a*/ 	.short	0x0000


	//----- nvinfo : EIATTR_MAXREG_COUNT
	.align		4
        /*001c*/ 	.byte	0x03, 0x1b
        /*001e*/ 	.short	0x00a8


	//----- nvinfo : EIATTR_MERCURY_ISA_VERSION
	.align		4
        /*0020*/ 	.byte	0x03, 0x5f
        /*0022*/ 	.short	0x0101


	//----- nvinfo : EIATTR_VRC_CTA_INIT_COUNT
	.align		4
        /*0024*/ 	.byte	0x02, 0x4a
	.zero		1
	.zero		1


	//----- nvinfo : EIATTR_EXIT_INSTR_OFFSETS
	.align		4
        /*0028*/ 	.byte	0x04, 0x1c
        /*002a*/ 	.short	(.L_94 - .L_93)


	//   ....[0]....
.L_93:
        /*002c*/ 	.word	0x00000010


	//----- nvinfo : EIATTR_MAX_THREADS
	.align		4
.L_94:
        /*0030*/ 	.byte	0x04, 0x05
        /*0032*/ 	.short	(.L_96 - .L_95)
.L_95:
        /*0034*/ 	.word	0x00000180
        /*0038*/ 	.word	0x00000001
        /*003c*/ 	.word	0x00000001


	//----- nvinfo : EIATTR_CBANK_PARAM_SIZE
	.align		4
.L_96:
        /*0040*/ 	.byte	0x03, 0x19
        /*0042*/ 	.short	0x0a80


	//----- nvinfo : EIATTR_PARAM_CBANK
	.align		4
        /*0044*/ 	.byte	0x04, 0x0a
        /*0046*/ 	.short	(.L_98 - .L_97)
	.align		4
.L_97:
        /*0048*/ 	.word	index@(.nv.constant0._ZN7cutlass13device_kernelIN5flash11enable_sm90INS1_16FlashAttnFwdSm90INS1_25CollectiveMainloopFwdSm90ILi2EN4cute5tupleIJNS5_1CILi1EEES8_S8_EEENS6_IJNS7_ILi128EEENS7_ILi96EEENS7_ILi192EEEEEELi192ENS_10bfloat16_tEfNS_4arch4Sm90ELb0ELb0ELb0ELb1ELb1ELb1ELb0ELb1ELb1ELb1ELb1ELb0EEENS1_21CollectiveEpilogueFwdINS6_IJSA_SC_SB_EEES9_SE_SG_Li256ELb1ELb1ELb1ELb0EEENS1_36VarlenDynamicPersistentTileSchedulerILi128ELi96ELi256ELi128ELb1ELb1ELb1ELb0ELb1ELb1EEEEEEEEEvNT_6ParamsE)
        /*004c*/ 	.short	0x0380
        /*004e*/ 	.short	0x0a80


	//----- nvinfo : EIATTR_SW_WAR
	.align		4
.L_98:
        /*0050*/ 	.byte	0x04, 0x36
        /*0052*/ 	.short	(.L_100 - .L_99)
.L_99:
        /*0054*/ 	.word	0x00000008
.L_100:


//--------------------- .nv.info._ZN7cutlass13device_kernelIN5flash11enable_sm90INS1_16FlashAttnFwdSm90INS1_25CollectiveMainloopFwdSm90ILi2EN4cute5tupleIJNS5_1CILi1EEES8_S8_EEENS6_IJNS7_ILi128EEENS7_ILi96EEENS7_ILi192EEEEEELi192ENS_10bfloat16_tEfNS_4arch4Sm90ELb0ELb1ELb0ELb0ELb1ELb0ELb0ELb1ELb1ELb1ELb1ELb0EEENS1_21CollectiveEpilogueFwdINS6_IJSA_SC_SB_EEES9_SE_SG_Li256ELb0ELb1ELb1ELb0EEENS1_19SingleTileSchedulerILb0ELb1ELb1ELi128EEEEEEEEEvNT_6ParamsE --------------------------
	.section	.nv.info._ZN7cutlass13device_kernelIN5flash11enable_sm90INS1_16FlashAttnFwdSm90INS1_25CollectiveMainloopFwdSm90ILi2EN4cute5tupleIJNS5_1CILi1EEES8_S8_EEENS6_IJNS7_ILi128EEENS7_ILi96EEENS7_ILi192EEEEEELi192ENS_10bfloat16_tEfNS_4arch4Sm90ELb0ELb1ELb0ELb0ELb1ELb0ELb0ELb1ELb1ELb1ELb1ELb0EEENS1_21CollectiveEpilogueFwdINS6_IJSA_SC_SB_EEES9_SE_SG_Li256ELb0ELb1ELb1ELb0EEENS1_19SingleTileSchedulerILb0ELb1ELb1ELi128EEEEEEEEEvNT_6ParamsE,"",@"SHT_CUDA_INFO"
	.sectionflags	@""
	.align	4


	//----- nvinfo : EIATTR_CUDA_API_VERSION
	.align		4
        /*0000*/ 	.byte	0x04, 0x37
        /*0002*/ 	.short	(.L_102 - .L_101)
.L_101:
        /*0004*/ 	.word	0x00000082


	//----- nvinfo : EIATTR_KPARAM_INFO
	.align		4
.L_102:
        /*0008*/ 	.byte	0x04, 0x17
        /*000a*/ 	.short	(.L_104 - .L_103)
.L_103:
        /*000c*/ 	.word	0x00000000
        /*0010*/ 	.short	0x0000
        /*0012*/ 	.short	0x0000
        /*0014*/ 	.byte	0x00, 0xf0, 0x01, 0x28


	//----- nvinfo : EIATTR_SPARSE_MMA_MASK
	.align		4
.L_104:
        /*0018*/ 	.byte	0x03, 0x50
        /*001a*/ 	.short	0x0000


	//----- nvinfo : EIATTR_MAXREG_COUNT
	.align		4
        /*001c*/ 	.byte	0x03, 0x1b
        /*001e*/ 	.short	0x00a8


	//----- nvinfo : EIATTR_MERCURY_ISA_VERSION
	.align		4
        /*0020*/ 	.byte	0x03, 0x5f
        /*0022*/ 	.short	0x0101


	//----- nvinfo : EIATTR_VRC_CTA_INIT_COUNT
	.align		4
        /*0024*/ 	.byte	0x02, 0x4a
	.zero		1
	.zero		1


	//----- nvinfo : EIATTR_EXIT_INSTR_OFFSETS
	.align		4
        /*0028*/ 	.byte	0x04, 0x1c
        /*002a*/ 	.short	(.L_106 - .L_105)


	//   ....[0]....
.L_105:
        /*002c*/ 	.word	0x00000010


	//----- nvinfo : EIATTR_MAX_THREADS
	.align		4
.L_106:
        /*0030*/ 	.byte	0x04, 0x05
        /*0032*/ 	.short	(.L_108 - .L_107)
.L_107:
        /*0034*/ 	.word	0x00000180
        /*0038*/ 	.word	0x00000001
        /*003c*/ 	.word	0x00000001


	//----- nvinfo : EIATTR_CBANK_PARAM_SIZE
	.align		4
.L_108:
        /*0040*/ 	.byte	0x03, 0x19
        /*0042*/ 	.short	0x0a00


	//----- nvinfo : EIATTR_PARAM_CBANK
	.align		4
        /*0044*/ 	.byte	0x04, 0x0a
        /*0046*/ 	.short	(.L_110 - .L_109)
	.align		4
.L_109:
        /*0048*/ 	.word	index@(.nv.constant0._ZN7cutlass13device_kernelIN5flash11enable_sm90INS1_16FlashAttnFwdSm90INS1_25CollectiveMainloopFwdSm90ILi2EN4cute5tupleIJNS5_1CILi1EEES8_S8_EEENS6_IJNS7_ILi128EEENS7_ILi96EEENS7_ILi192EEEEEELi192ENS_10bfloat16_tEfNS_4arch4Sm90ELb0ELb1ELb0ELb0ELb1ELb0ELb0ELb1ELb1ELb1ELb1ELb0EEENS1_21CollectiveEpilogueFwdINS6_IJSA_SC_SB_EEES9_SE_SG_Li256ELb0ELb1ELb1ELb0EEENS1_19SingleTileSchedulerILb0ELb1ELb1ELi128EEEEEEEEEvNT_6ParamsE)
        /*004c*/ 	.short	0x0380
        /*004e*/ 	.short	0x0a00


	//----- nvinfo : EIATTR_SW_WAR
	.align		4
.L_110:
        /*0050*/ 	.byte	0x04, 0x36
        /*0052*/ 	.short	(.L_112 - .L_111)
.L_111:
        /*0054*/ 	.word	0x00000008
.L_112:


//--------------------- .nv.info._ZN7cutlass13device_kernelIN5flash11enable_sm90INS1_16FlashAttnFwdSm90INS1_25CollectiveMainloopFwdSm90ILi2EN4cute5tupleIJNS5_1CILi1EEES8_S8_EEENS6_IJNS7_ILi128EEENS7_ILi96EEENS7_ILi192EEEEEELi192ENS_10bfloat16_tEfNS_4arch4Sm90ELb0ELb1ELb0ELb1ELb1ELb0ELb0ELb1ELb1ELb1ELb1ELb0EEENS1_21CollectiveEpilogueFwdINS6_IJSA_SC_SB_EEES9_SE_SG_Li256ELb1ELb1ELb1ELb0EEENS1_36VarlenDynamicPersistentTileSchedulerILi128ELi96ELi256ELi128ELb1ELb1ELb1ELb1ELb0ELb1EEEEEEEEEvNT_6ParamsE --------------------------
	.section	.nv.info._ZN7cutlass13device_kernelIN5flash11enable_sm90INS1_16FlashAttnFwdSm90INS1_25CollectiveMainloopFwdSm90ILi2EN4cute5tupleIJNS5_1CILi1EEES8_S8_EEENS6_IJNS7_ILi128EEENS7_ILi96EEENS7_ILi192EEEEEELi192ENS_10bfloat16_tEfNS_4arch4Sm90ELb0ELb1ELb0ELb1ELb1ELb0ELb0ELb1ELb1ELb1ELb1ELb0EEENS1_21CollectiveEpilogueFwdINS6_IJSA_SC_SB_EEES9_SE_SG_Li256ELb1ELb1ELb1ELb0EEENS1_36VarlenDynamicPersistentTileSchedulerILi128ELi96ELi256ELi128ELb1ELb1ELb1ELb1ELb0ELb1EEEEEEEEEvNT_6ParamsE,"",@"SHT_CUDA_INFO"
	.sectionflags	@""
	.align	4


	//----- nvinfo : EIATTR_CUDA_API_VERSION
	.align		4
        /*0000*/ 	.byte	0x04, 0x37
        /*0002*/ 	.short	(.L_114 - .L_113)
.L_113:
        /*0004*/ 	.word	0x00000082


	//----- nvinfo : EIATTR_KPARAM_INFO
	.align		4
.L_114:
        /*0008*/ 	.byte	0x04, 0x17
        /*000a*/ 	.short	(.L_116 - .L_115)
.L_115:
        /*000c*/ 	.word	0x00000000
        /*0010*/ 	.short	0x0000
        /*0012*/ 	.short	0x0000
        /*0014*/ 	.byte	0x00, 0xf0, 0x01, 0x2a


	//----- nvinfo : EIATTR_SPARSE_MMA_MASK
	.align		4
.L_116:
        /*0018*/ 	.byte	0x03, 0x50
        /*001a*/ 	.short	0x0000


	//----- nvinfo : EIATTR_MAXREG_COUNT
	.align		4
        /*001c*/ 	.byte	0x03, 0x1b
        /*001e*/ 	.short	0x00a8


	//----- nvinfo : EIATTR_MERCURY_ISA_VERSION
	.align		4
        /*0020*/ 	.byte	0x03, 0x5f
        /*0022*/ 	.short	0x0101


	//----- nvinfo : EIATTR_VRC_CTA_INIT_COUNT
	.align		4
        /*0024*/ 	.byte	0x02, 0x4a
	.zero		1
	.zero		1


	//----- nvinfo : EIATTR_EXIT_INSTR_OFFSETS
	.align		4
        /*0028*/ 	.byte	0x04, 0x1c
        /*002a*/ 	.short	(.L_118 - .L_117)


	//   ....[0]....
.L_117:
        /*002c*/ 	.word	0x00000010


	//----- nvinfo : EIATTR_MAX_THREADS
	.align		4
.L_118:
        /*0030*/ 	.byte	0x04, 0x05
        /*0032*/ 	.short	(.L_120 - .L_119)
.L_119:
        /*0034*/ 	.word	0x00000180
        /*0038*/ 	.word	0x00000001
        /*003c*/ 	.word	0x00000001


	//----- nvinfo : EIATTR_CBANK_PARAM_SIZE
	.align		4
.L_120:
        /*0040*/ 	.byte	0x03, 0x19
        /*0042*/ 	.short	0x0a80


	//----- nvinfo : EIATTR_PARAM_CBANK
	.align		4
        /*0044*/ 	.byte	0x04, 0x0a
        /*0046*/ 	.short	(.L_122 - .L_121)
	.align		4
.L_121:
        /*0048*/ 	.word	index@(.nv.constant0._ZN7cutlass13device_kernelIN5flash11enable_sm90INS1_16FlashAttnFwdSm90INS1_25CollectiveMainloopFwdSm90ILi2EN4cute5tupleIJNS5_1CILi1EEES8_S8_EEENS6_IJNS7_ILi128EEENS7_ILi96EEENS7_ILi192EEEEEELi192ENS_10bfloat16_tEfNS_4arch4Sm90ELb0ELb1ELb0ELb1ELb1ELb0ELb0ELb1ELb1ELb1ELb1ELb0EEENS1_21CollectiveEpilogueFwdINS6_IJSA_SC_SB_EEES9_SE_SG_Li256ELb1ELb1ELb1ELb0EEENS1_36VarlenDynamicPersistentTileSchedulerILi128ELi96ELi256ELi128ELb1ELb1ELb1ELb1ELb0ELb1EEEEEEEEEvNT_6ParamsE)
        /*004c*/ 	.short	0x0380
        /*004e*/ 	.short	0x0a80


	//----- nvinfo : EIATTR_SW_WAR
	.align		4
.L_122:
        /*0050*/ 	.byte	0x04, 0x36
        /*0052*/ 	.short	(.L_124 - .L_123)
.L_123:
        /*0054*/ 	.word	0x00000008
.L_124:


//--------------------- .nv.info._ZN7cutlass13device_kernelIN5flash11enable_sm90INS1_16FlashAttnFwdSm90INS1_25CollectiveMainloopFwdSm90ILi2EN4cute5tupleIJNS5_1CILi1EEES8_S8_EEENS6_IJNS7_ILi128EEENS7_ILi96EEENS7_ILi192EEEEEELi192ENS_10bfloat16_tEfNS_4arch4Sm90ELb0ELb1ELb0ELb1ELb1ELb1ELb0ELb1ELb1ELb1ELb1ELb0EEENS1_21CollectiveEpilogueFwdINS6_IJSA_SC_SB_EEES9_SE_SG_Li256ELb1ELb1ELb1ELb0EEENS1_36VarlenDynamicPersistentTileSchedulerILi128ELi96ELi256ELi128ELb1ELb1ELb1ELb1ELb0ELb1EEEEEEEEEvNT_6ParamsE --------------------------
	.section	.nv.info._ZN7cutlass13device_kernelIN5flash11enable_sm90INS1_16FlashAttnFwdSm90INS1_25CollectiveMainloopFwdSm90ILi2EN4cute5tupleIJNS5_1CILi1EEES8_S8_EEENS6_IJNS7_ILi128EEENS7_ILi96EEENS7_ILi192EEEEEELi192ENS_10bfloat16_tEfNS_4arch4Sm90ELb0ELb1ELb0ELb1ELb1ELb1ELb0ELb1ELb1ELb1ELb1ELb0EEENS1_21CollectiveEpilogueFwdINS6_IJSA_SC_SB_EEES9_SE_SG_Li256ELb1ELb1ELb1ELb0EEENS1_36VarlenDynamicPersistentTileSchedulerILi128ELi96ELi256ELi128ELb1ELb1ELb1ELb1ELb0ELb1EEEEEEEEEvNT_6ParamsE,"",@"SHT_CUDA_INFO"
	.sectionflags	@""
	.align	4


	//----- nvinfo : EIATTR_CUDA_API_VERSION
	.align		4
        /*0000*/ 	.byte	0x04, 0x37
        /*0002*/ 	.short	(.L_126 - .L_125)
.L_125:
        /*0004*/ 	.word	0x00000082


	//----- nvinfo : EIATTR_KPARAM_INFO
	.align		4
.L_126:
        /*0008*/ 	.byte	0x04, 0x17
        /*000a*/ 	.short	(.L_128 - .L_127)
.L_127:
        /*000c*/ 	.word	0x00000000
        /*0010*/ 	.short	0x0000
        /*0012*/ 	.short	0x0000
        /*0014*/ 	.byte	0x00, 0xf0, 0x01, 0x2a


	//----- nvinfo : EIATTR_SPARSE_MMA_MASK
	.align		4
.L_128:
        /*0018*/ 	.byte	0x03, 0x50
        /*001a*/ 	.short	0x0000


	//----- nvinfo : EIATTR_MAXREG_COUNT
	.align		4
        /*001c*/ 	.byte	0x03, 0x1b
        /*001e*/ 	.short	0x00a8


	//----- nvinfo : EIATTR_MERCURY_ISA_VERSION
	.align		4
        /*0020*/ 	.byte	0x03, 0x5f
        /*0022*/ 	.short	0x0101


	//----- nvinfo : EIATTR_VRC_CTA_INIT_COUNT
	.align		4
        /*0024*/ 	.byte	0x02, 0x4a
	.zero		1
	.zero		1


	//----- nvinfo : EIATTR_EXIT_INSTR_OFFSETS
	.align		4
        /*0028*/ 	.byte	0x04, 0x1c
        /*002a*/ 	.short	(.L_130 - .L_129)


	//   ....[0]....
.L_129:
        /*002c*/ 	.word	0x00000010


	//----- nvinfo : EIATTR_MAX_THREADS
	.align		4
.L_130:
        /*0030*/ 	.byte	0x04, 0x05
        /*0032*/ 	.short	(.L_132 - .L_131)
.L_131:
        /*0034*/ 	.word	0x00000180
        /*0038*/ 	.word	0x00000001
        /*003c*/ 	.word	0x00000001


	//----- nvinfo : EIATTR_CBANK_PARAM_SIZE
	.align		4
.L_132:
        /*0040*/ 	.byte	0x03, 0x19
        /*0042*/ 	.short	0x0a80


	//----- nvinfo : EIATTR_PARAM_CBANK
	.align		4
        /*0044*/ 	.byte	0x04, 0x0a
        /*0046*/ 	.short	(.L_134 - .L_133)
	.align		4
.L_133:
        /*0048*/ 	.word	index@(.nv.constant0._ZN7cutlass13device_kernelIN5flash11enable_sm90INS1_16FlashAttnFwdSm90INS1_25CollectiveMainloopFwdSm90ILi2EN4cute5tupleIJNS5_1CILi1EEES8_S8_EEENS6_IJNS7_ILi128EEENS7_ILi96EEENS7_ILi192EEEEEELi192ENS_10bfloat16_tEfNS_4arch4Sm90ELb0ELb1ELb0ELb1ELb1ELb1ELb0ELb1ELb1ELb1ELb1ELb0EEENS1_21CollectiveEpilogueFwdINS6_IJSA_SC_SB_EEES9_SE_SG_Li256ELb1ELb1ELb1ELb0EEENS1_36VarlenDynamicPersistentTileSchedulerILi128ELi96ELi256ELi128ELb1ELb1ELb1ELb1ELb0ELb1EEEEEEEEEvNT_6ParamsE)
        /*004c*/ 	.short	0x0380
        /*004e*/ 	.short	0x0a80


	//----- nvinfo : EIATTR_SW_WAR
	.align		4
.L_134:
        /*0050*/ 	.byte	0x04, 0x36
        /*0052*/ 	.short	(.L_136 - .L_135)
.L_135:
        /*0054*/ 	.word	0x00000008
.L_136:


//--------------------- .nv.info._ZN7cutlass13device_kernelIN5flash11enable_sm90INS1_16FlashAttnFwdSm90INS1_25CollectiveMainloopFwdSm90ILi2EN4cute5tupleIJNS5_1CILi1EEES8_S8_EEENS6_IJNS7_ILi128EEENS7_ILi96EEENS7_ILi192EEEEEELi192ENS_10bfloat16_tEfNS_4arch4Sm90ELb1ELb0ELb0ELb0ELb1ELb0ELb0ELb1ELb1ELb1ELb1ELb0EEENS1_21CollectiveEpilogueFwdINS6_IJSA_SC_SB_EEES9_SE_SG_Li256ELb0ELb1ELb1ELb0EEENS1_19SingleTileSchedulerILb0ELb1ELb1ELi128EEEEEEEEEvNT_6ParamsE --------------------------
	.section	.nv.info._ZN7cutlass13device_kernelIN5flash11enable_sm90INS1_16FlashAttnFwdSm90INS1_25CollectiveMainloopFwdSm90ILi2EN4cute5tupleIJNS5_1CILi1EEES8_S8_EEENS6_IJNS7_ILi128EEENS7_ILi96EEENS7_ILi192EEEEEELi192ENS_10bfloat16_tEfNS_4arch4Sm90ELb1ELb0ELb0ELb0ELb1ELb0ELb0ELb1ELb1ELb1ELb1ELb0EEENS1_21CollectiveEpilogueFwdINS6_IJSA_SC_SB_EEES9_SE_SG_Li256ELb0ELb1ELb1ELb0EEENS1_19SingleTileSchedulerILb0ELb1ELb1ELi128EEEEEEEEEvNT_6ParamsE,"",@"SHT_CUDA_INFO"
	.sectionflags	@""
	.align	4


	//----- nvinfo : EIATTR_CUDA_API_VERSION
	.align		4
        /*0000*/ 	.byte	0x04, 0x37
        /*0002*/ 	.short	(.L_138 - .L_137)
.L_137:
        /*0004*/ 	.word	0x00000082


	//----- nvinfo : EIATTR_KPARAM_INFO
	.align		4
.L_138:
        /*0008*/ 	.byte	0x04, 0x17
        /*000a*/ 	.short	(.L_140 - .L_139)
.L_139:
        /*000c*/ 	.word	0x00000000
        /*0010*/ 	.short	0x0000
        /*0012*/ 	.short	0x0000
        /*0014*/ 	.byte	0x00, 0xf0, 0x01, 0x28


	//----- nvinfo : EIATTR_SPARSE_MMA_MASK
	.align		4
.L_140:
        /*0018*/ 	.byte	0x03, 0x50
        /*001a*/ 	.short	0x0000


	//----- nvinfo : EIATTR_MAXREG_COUNT
	.align		4
        /*001c*/ 	.byte	0x03, 0x1b
        /*001e*/ 	.short	0x00a8


	//----- nvinfo : EIATTR_MERCURY_ISA_VERSION
	.align		4
        /*0020*/ 	.byte	0x03, 0x5f
        /*0022*/ 	.short	0x0101


	//----- nvinfo : EIATTR_VRC_CTA_INIT_COUNT
	.align		4
        /*0024*/ 	.byte	0x02, 0x4a
	.zero		1
	.zero		1


	//----- nvinfo : EIATTR_EXIT_INSTR_OFFSETS
	.align		4
        /*0028*/ 	.byte	0x04, 0x1c
        /*002a*/ 	.short	(.L_142 - .L_141)


	//   ....[0]....
.L_141:
        /*002c*/ 	.word	0x00000010


	//----- nvinfo : EIATTR_MAX_THREADS
	.align		4
.L_142:
        /*0030*/ 	.byte	0x04, 0x05
        /*0032*/ 	.short	(.L_144 - .L_143)
.L_143:
        /*0034*/ 	.word	0x00000180
        /*0038*/ 	.word	0x00000001
        /*003c*/ 	.word	0x00000001


	//----- nvinfo : EIATTR_CBANK_PARAM_SIZE
	.align		4
.L_144:
        /*0040*/ 	.byte	0x03, 0x19
        /*0042*/ 	.short	0x0a00


	//----- nvinfo : EIATTR_PARAM_CBANK
	.align		4
        /*0044*/ 	.byte	0x04, 0x0a
        /*0046*/ 	.short	(.L_146 - .L_145)
	.align		4
.L_145:
        /*0048*/ 	.word	index@(.nv.constant0._ZN7cutlass13device_kernelIN5flash11enable_sm90INS1_16FlashAttnFwdSm90INS1_25CollectiveMainloopFwdSm90ILi2EN4cute5tupleIJNS5_1CILi1EEES8_S8_EEENS6_IJNS7_ILi128EEENS7_ILi96EEENS7_ILi192EEEEEELi192ENS_10bfloat16_tEfNS_4arch4Sm90ELb1ELb0ELb0ELb0ELb1ELb0ELb0ELb1ELb1ELb1ELb1ELb0EEENS1_21CollectiveEpilogueFwdINS6_IJSA_SC_SB_EEES9_SE_SG_Li256ELb0ELb1ELb1ELb0EEENS1_19SingleTileSchedulerILb0ELb1ELb1ELi128EEEEEEEEEvNT_6ParamsE)
        /*004c*/ 	.short	0x0380
        /*004e*/ 	.short	0x0a00


	//----- nvinfo : EIATTR_SW_WAR
	.align		4
.L_146:
        /*0050*/ 	.byte	0x04, 0x36
        /*0052*/ 	.short	(.L_148 - .L_147)
.L_147:
        /*0054*/ 	.word	0x00000008
.L_148:


//--------------------- .nv.info._ZN7cutlass13device_kernelIN5flash11enable_sm90INS1_16FlashAttnFwdSm90INS1_25CollectiveMainloopFwdSm90ILi2EN4cute5tupleIJNS5_1CILi1EEES8_S8_EEENS6_IJNS7_ILi128EEENS7_ILi96EEENS7_ILi192EEEEEELi192ENS_10bfloat16_tEfNS_4arch4Sm90ELb1ELb0ELb0ELb1ELb1ELb0ELb0ELb1ELb1ELb1ELb1ELb0EEENS1_21CollectiveEpilogueFwdINS6_IJSA_SC_SB_EEES9_SE_SG_Li256ELb1ELb1ELb1ELb0EEENS1_36VarlenDynamicPersistentTileSchedulerILi128ELi96ELi256ELi128ELb1ELb1ELb1ELb1ELb1ELb1EEEEEEEEEvNT_6ParamsE --------------------------
	.section	.nv.info._ZN7cutlass13device_kernelIN5flash11enable_sm90INS1_16FlashAttnFwdSm90INS1_25CollectiveMainloopFwdSm90ILi2EN4cute5tupleIJNS5_1CILi1EEES8_S8_EEENS6_IJNS7_ILi128EEENS7_ILi96EEENS7_ILi192EEEEEELi192ENS_10bfloat16_tEfNS_4arch4Sm90ELb1ELb0ELb0ELb1ELb1ELb0ELb0ELb1ELb1ELb1ELb1ELb0EEENS1_21CollectiveEpilogueFwdINS6_IJSA_SC_SB_EEES9_SE_SG_Li256ELb1ELb1ELb1ELb0EEENS1_36VarlenDynamicPersistentTileSchedulerILi128ELi96ELi256ELi128ELb1ELb1ELb1ELb1ELb1ELb1EEEEEEEEEvNT_6ParamsE,"",@"SHT_CUDA_INFO"
	.sectionflags	@""
	.align	4


	//----- nvinfo : EIATTR_CUDA_API_VERSION
	.align		4
        /*0000*/ 	.byte	0x04, 0x37
        /*0002*/ 	.short	(.L_150 - .L_149)
.L_149:
        /*0004*/ 	.word	0x00000082


	//----- nvinfo : EIATTR_KPARAM_INFO
	.align		4
.L_150:
        /*0008*/ 	.byte	0x04, 0x17
        /*000a*/ 	.short	(.L_152 - .L_151)
.L_151:
        /*000c*/ 	.word	0x00000000
        /*0010*/ 	.short	0x0000
        /*0012*/ 	.short	0x0000
        /*0014*/ 	.byte	0x00, 0xf0, 0x01, 0x2a


	//----- nvinfo : EIATTR_SPARSE_MMA_MASK
	.align		4
.L_152:
        /*0018*/ 	.byte	0x03, 0x50
        /*001a*/ 	.short	0x0000


	//----- nvinfo : EIATTR_MAXREG_COUNT
	.align		4
        /*001c*/ 	.byte	0x03, 0x1b
        /*001e*/ 	.short	0x00a8


	//----- nvinfo : EIATTR_MERCURY_ISA_VERSION
	.align		4
        /*0020*/ 	.byte	0x03, 0x5f
        /*0022*/ 	.short	0x0101


	//----- nvinfo : EIATTR_VRC_CTA_INIT_COUNT
	.align		4
        /*0024*/ 	.byte	0x02, 0x4a
	.zero		1
	.zero		1


	//----- nvinfo : EIATTR_EXIT_INSTR_OFFSETS
	.align		4
        /*0028*/ 	.byte	0x04, 0x1c
        /*002a*/ 	.short	(.L_154 - .L_153)


	//   ....[0]....
.L_153:
        /*002c*/ 	.word	0x00000010


	//----- nvinfo : EIATTR_MAX_THREADS
	.align		4
.L_154:
        /*0030*/ 	.byte	0x04, 0x05
        /*0032*/ 	.short	(.L_156 - .L_155)
.L_155:
        /*0034*/ 	.word	0x00000180
        /*0038*/ 	.word	0x00000001
        /*003c*/ 	.word	0x00000001


	//----- nvinfo : EIATTR_CBANK_PARAM_SIZE
	.align		4
.L_156:
        /*0040*/ 	.byte	0x03, 0x19
        /*0042*/ 	.short	0x0a80


	//----- nvinfo : EIATTR_PARAM_CBANK
	.align		4
        /*0044*/ 	.byte	0x04, 0x0a
        /*0046*/ 	.short	(.L_158 - .L_157)
	.align		4
.L_157:
        /*0048*/ 	.word	index@(.nv.constant0._ZN7cutlass13device_kernelIN5flash11enable_sm90INS1_16FlashAttnFwdSm90INS1_25CollectiveMainloopFwdSm90ILi2EN4cute5tupleIJNS5_1CILi1EEES8_S8_EEENS6_IJNS7_ILi128EEENS7_ILi96EEENS7_ILi192EEEEEELi192ENS_10bfloat16_tEfNS_4arch4Sm90ELb1ELb0ELb0ELb1ELb1ELb0ELb0ELb1ELb1ELb1ELb1ELb0EEENS1_21CollectiveEpilogueFwdINS6_IJSA_SC_SB_EEES9_SE_SG_Li256ELb1ELb1ELb1ELb0EEENS1_36VarlenDynamicPersistentTileSchedulerILi128ELi96ELi256ELi128ELb1ELb1ELb1ELb1ELb1ELb1EEEEEEEEEvNT_6ParamsE)
        /*004c*/ 	.short	0x0380
        /*004e*/ 	.short	0x0a80


	//----- nvinfo : EIATTR_SW_WAR
	.align		4
.L_158:
        /*0050*/ 	.byte	0x04, 0x36
        /*0052*/ 	.short	(.L_160 - .L_159)
.L_159:
        /*0054*/ 	.word	0x00000008
.L_160:


//--------------------- .nv.info._ZN7cutlass13device_kernelIN5flash11enable_sm90INS1_16FlashAttnFwdSm90INS1_25CollectiveMainloopFwdSm90ILi2EN4cute5tupleIJNS5_1CILi1EEES8_S8_EEENS6_IJNS7_ILi128EEENS7_ILi96EEENS7_ILi192EEEEEELi192ENS_10bfloat16_tEfNS_4arch4Sm90ELb1ELb0ELb0ELb1ELb1ELb1ELb0ELb1ELb1ELb1ELb1ELb0EEENS1_21CollectiveEpilogueFwdINS6_IJSA_SC_SB_EEES9_SE_SG_Li256ELb1ELb1ELb1ELb0EEENS1_36VarlenDynamicPersistentTileSchedulerILi128ELi96ELi256ELi128ELb1ELb1ELb1ELb1ELb1ELb1EEEEEEEEEvNT_6ParamsE --------------------------
	.section	.nv.info._ZN7cutlass13device_kernelIN5flash11enable_sm90INS1_16FlashAttnFwdSm90INS1_25CollectiveMainloopFwdSm90ILi2EN4cute5tupleIJNS5_1CILi1EEES8_S8_EEENS6_IJNS7_ILi128EEENS7_ILi96EEENS7_ILi192EEEEEELi192ENS_10bfloat16_tEfNS_4arch4Sm90ELb1ELb0ELb0ELb1ELb1ELb1ELb0ELb1ELb1ELb1ELb1ELb0EEENS1_21CollectiveEpilogueFwdINS6_IJSA_SC_SB_EEES9_SE_SG_Li256ELb1ELb1ELb1ELb0EEENS1_36VarlenDynamicPersistentTileSchedulerILi128ELi96ELi256ELi128ELb1ELb1ELb1ELb1ELb1ELb1EEEEEEEEEvNT_6ParamsE,"",@"SHT_CUDA_INFO"
	.sectionflags	@""
	.align	4


	//----- nvinfo : EIATTR_CUDA_API_VERSION
	.align		4
        /*0000*/ 	.byte	0x04, 0x37
        /*0002*/ 	.short	(.L_162 - .L_161)
.L_161:
        /*0004*/ 	.word	0x00000082


	//----- nvinfo : EIATTR_KPARAM_INFO
	.align		4
.L_162:
        /*0008*/ 	.byte	0x04, 0x17
        /*000a*/ 	.short	(.L_164 - .L_163)
.L_163:
        /*000c*/ 	.word	0x00000000
        /*0010*/ 	.short	0x0000
        /*0012*/ 	.short	0x0000
        /*0014*/ 	.byte	0x00, 0xf0, 0x01, 0x2a


	//----- nvinfo : EIATTR_SPARSE_MMA_MASK
	.align		4
.L_164:
        /*0018*/ 	.byte	0x03, 0x50
        /*001a*/ 	.short	0x0000


	//----- nvinfo : EIATTR_MAXREG_COUNT
	.align		4
        /*001c*/ 	.byte	0x03, 0x1b
        /*001e*/ 	.short	0x00a8


	//----- nvinfo : EIATTR_MERCURY_ISA_VERSION
	.align		4
        /*0020*/ 	.byte	0x03, 0x5f
        /*0022*/ 	.short	0x0101


	//----- nvinfo : EIATTR_VRC_CTA_INIT_COUNT
	.align		4
        /*0024*/ 	.byte	0x02, 0x4a
	.zero		1
	.zero		1


	//----- nvinfo : EIATTR_EXIT_INSTR_OFFSETS
	.align		4
        /*0028*/ 	.byte	0x04, 0x1c
        /*002a*/ 	.short	(.L_166 - .L_165)


	//   ....[0]....
.L_165:
        /*002c*/ 	.word	0x00000010


	//----- nvinfo : EIATTR_MAX_THREADS
	.align		4
.L_166:
        /*0030*/ 	.byte	0x04, 0x05
        /*0032*/ 	.short	(.L_168 - .L_167)
.L_167:
        /*0034*/ 	.word	0x00000180
        /*0038*/ 	.word	0x00000001
        /*003c*/ 	.word	0x00000001


	//----- nvinfo : EIATTR_CBANK_PARAM_SIZE
	.align		4
.L_168:
        /*0040*/ 	.byte	0x03, 0x19
        /*0042*/ 	.short	0x0a80


	//----- nvinfo : EIATTR_PARAM_CBANK
	.align		4
        /*0044*/ 	.byte	0x04, 0x0a
        /*0046*/ 	.short	(.L_170 - .L_169)
	.align		4
.L_169:
        /*0048*/ 	.word	index@(.nv.constant0._ZN7cutlass13device_kernelIN5flash11enable_sm90INS1_16FlashAttnFwdSm90INS1_25CollectiveMainloopFwdSm90ILi2EN4cute5tupleIJNS5_1CILi1EEES8_S8_EEENS6_IJNS7_ILi128EEENS7_ILi96EEENS7_ILi192EEEEEELi192ENS_10bfloat16_tEfNS_4arch4Sm90ELb1ELb0ELb0ELb1ELb1ELb1ELb0ELb1ELb1ELb1ELb1ELb0EEENS1_21CollectiveEpilogueFwdINS6_IJSA_SC_SB_EEES9_SE_SG_Li256ELb1ELb1ELb1ELb0EEENS1_36VarlenDynamicPersistentTileSchedulerILi128ELi96ELi256ELi128ELb1ELb1ELb1ELb1ELb1ELb1EEEEEEEEEvNT_6ParamsE)
        /*004c*/ 	.short	0x0380
        /*004e*/ 	.short	0x0a80


	//----- nvinfo : EIATTR_SW_WAR
	.align		4
.L_170:
        /*0050*/ 	.byte	0x04, 0x36
        /*0052*/ 	.short	(.L_172 - .L_171)
.L_171:
        /*0054*/ 	.word	0x00000008
.L_172:


//--------------------- .nv.callgraph             --------------------------
	.section	.nv.callgraph,"",@"SHT_CUDA_CALLGRAPH"
	.align	4
	.sectionentsize	8
	.align		4
        /*0000*/ 	.word	0x00000000
	.align		4
        /*0004*/ 	.word	0xffffffff
	.align		4
        /*0008*/ 	.word	0x00000000
	.align		4
        /*000c*/ 	.word	0xfffffffe
	.align		4
        /*0010*/ 	.word	0x00000000
	.align		4
        /*0014*/ 	.word	0xfffffffd
	.align		4
        /*0018*/ 	.word	0x00000000
	.align		4
        /*001c*/ 	.word	0xfffffffc


//--------------------- .nv.constant4             --------------------------
	.section	.nv.constant4,"a",@progbits
	.align	8
	.align		8
.nv.constant4:
        /*0000*/ 	.dword	_ZN78_INTERNAL_4d69fd5c_42_flash_fwd_hdim192_bf16_paged_split_sm90_cu_49158569_34444cuda3std3__45__cpo5beginE
	.align		8
        /*0008*/ 	.dword	_ZN78_INTERNAL_4d69fd5c_42_flash_fwd_hdim192_bf16_paged_split_sm90_cu_49158569_34444cuda3std3__45__cpo3endE
	.align		8
        /*0010*/ 	.dword	_ZN78_INTERNAL_4d69fd5c_42_flash_fwd_hdim192_bf16_paged_split_sm90_cu_49158569_34444cuda3std3__45__cpo6cbeginE
	.align		8
        /*0018*/ 	.dword	_ZN78_INTERNAL_4d69fd5c_42_flash_fwd_hdim192_bf16_paged_split_sm90_cu_49158569_34444cuda3std3__45__cpo4cendE
	.align		8
        /*0020*/ 	.dword	_ZN78_INTERNAL_4d69fd5c_42_flash_fwd_hdim192_bf16_paged_split_sm90_cu_49158569_34444cuda3std3__480_GLOBAL__N__4d69fd5c_42_flash_fwd_hdim192_bf16_paged_split_sm90_cu_49158569_34446ignoreE
	.align		8
        /*0028*/ 	.dword	_ZN78_INTERNAL_4d69fd5c_42_flash_fwd_hdim192_bf16_paged_split_sm90_cu_49158569_34444cuda3std3__419piecewise_constructE
	.align		8
        /*0030*/ 	.dword	_ZN78_INTERNAL_4d69fd5c_42_flash_fwd_hdim192_bf16_paged_split_sm90_cu_49158569_34444cuda3std3__48in_placeE
	.align		8
        /*0038*/ 	.dword	_ZN78_INTERNAL_4d69fd5c_42_flash_fwd_hdim192_bf16_paged_split_sm90_cu_49158569_34444cuda3std6ranges3__45__cpo4swapE
	.align		8
        /*0040*/ 	.dword	_ZN78_INTERNAL_4d69fd5c_42_flash_fwd_hdim192_bf16_paged_split_sm90_cu_49158569_34444cuda3std6ranges3__45__cpo9iter_moveE
	.align		8
        /*0048*/ 	.dword	_ZN78_INTERNAL_4d69fd5c_42_flash_fwd_hdim192_bf16_paged_split_sm90_cu_49158569_34444cute7productE
	.align		8
        /*0050*/ 	.dword	_ZN78_INTERNAL_4d69fd5c_42_flash_fwd_hdim192_bf16_paged_split_sm90_cu_49158569_34444cute1_E


//--------------------- .text._ZN7cutlass13device_kernelIN5flash11enable_sm90INS1_16FlashAttnFwdSm90INS1_25CollectiveMainloopFwdSm90ILi2EN4cute5tupleIJNS5_1CILi1EEES8_S8_EEENS6_IJNS7_ILi128EEENS7_ILi96EEENS7_ILi192EEEEEELi192ENS_10bfloat16_tEfNS_4arch4Sm90ELb0ELb0ELb0ELb0ELb1ELb0ELb0ELb1ELb1ELb1ELb1ELb0EEENS1_21CollectiveEpilogueFwdINS6_IJSA_SC_SB_EEES9_SE_SG_Li256ELb0ELb1ELb1ELb0EEENS1_19SingleTileSchedulerILb0ELb1ELb1ELi128EEEEEEEEEvNT_6ParamsE --------------------------
	.section	.text._ZN7cutlass13device_kernelIN5flash11enable_sm90INS1_16FlashAttnFwdSm90INS1_25CollectiveMainloopFwdSm90ILi2EN4cute5tupleIJNS5_1CILi1EEES8_S8_EEENS6_IJNS7_ILi128EEENS7_ILi96EEENS7_ILi192EEEEEELi192ENS_10bfloat16_tEfNS_4arch4Sm90ELb0ELb0ELb0ELb0ELb1ELb0ELb0ELb1ELb1ELb1ELb1ELb0EEENS1_21CollectiveEpilogueFwdINS6_IJSA_SC_SB_EEES9_SE_SG_Li256ELb0ELb1ELb1ELb0EEENS1_19SingleTileSchedulerILb0ELb1ELb1ELi128EEEEEEEEEvNT_6ParamsE,"ax",@progbits
	.align	128
.text._ZN7cutlass13device_kernelIN5flash11enable_sm90INS1_16FlashAttnFwdSm90INS1_25CollectiveMainloopFwdSm90ILi2EN4cute5tupleIJNS5_1CILi1EEES8_S8_EEENS6_IJNS7_ILi128EEENS7_ILi96EEENS7_ILi192EEEEEELi192ENS_10bfloat16_tEfNS_4arch4Sm90ELb0ELb0ELb0ELb0ELb1ELb0ELb0ELb1ELb1ELb1ELb1ELb0EEENS1_21CollectiveEpilogueFwdINS6_IJSA_SC_SB_EEES9_SE_SG_Li256ELb0ELb1ELb1ELb0EEENS1_19SingleTileSchedulerILb0ELb1ELb1ELi128EEEEEEEEEvNT_6ParamsE:
        .type           _ZN7cutlass13device_kernelIN5flash11enable_sm90INS1_16FlashAttnFwdSm90INS1_25CollectiveMainloopFwdSm90ILi2EN4cute5tupleIJNS5_1CILi1EEES8_S8_EEENS6_IJNS7_ILi128EEENS7_ILi96EEENS7_ILi192EEEEEELi192ENS_10bfloat16_tEfNS_4arch4Sm90ELb0ELb0ELb0ELb0ELb1ELb0ELb0ELb1ELb1ELb1ELb1ELb0EEENS1_21CollectiveEpilogueFwdINS6_IJSA_SC_SB_EEES9_SE_SG_Li256ELb0ELb1ELb1ELb0EEENS1_19SingleTileSchedulerILb0ELb1ELb1ELi128EEEEEEEEEvNT_6ParamsE,@function
        .size           _ZN7cutlass13device_kernelIN5flash11enable_sm90INS1_16FlashAttnFwdSm90INS1_25CollectiveMainloopFwdSm90ILi2EN4cute5tupleIJNS5_1CILi1EEES8_S8_EEENS6_IJNS7_ILi128EEENS7_ILi96EEENS7_ILi192EEEEEELi192ENS_10bfloat16_tEfNS_4arch4Sm90ELb0ELb0ELb0ELb0ELb1ELb0ELb0ELb1ELb1ELb1ELb1ELb0EEENS1_21CollectiveEpilogueFwdINS6_IJSA_SC_SB_EEES9_SE_SG_Li256ELb0ELb1ELb1ELb0EEENS1_19SingleTileSchedulerILb0ELb1ELb1ELi128EEEEEEEEEvNT_6ParamsE,(.L_x_9 - _ZN7cutlass13device_kernelIN5flash11enable_sm90INS1_16FlashAttnFwdSm90INS1_25CollectiveMainloopFwdSm90ILi2EN4cute5tupleIJNS5_1CILi1EEES8_S8_EEENS6_IJNS7_ILi128EEENS7_ILi96EEENS7_ILi192EEEEEELi192ENS_10bfloat16_tEfNS_4arch4Sm90ELb0ELb0ELb0ELb0ELb1ELb0ELb0ELb1ELb1ELb1ELb1ELb0EEENS1_21CollectiveEpilogueFwdINS6_IJSA_SC_SB_EEES9_SE_SG_Li256ELb0ELb1ELb1ELb0EEENS1_19SingleTileSchedulerILb0ELb1ELb1ELi128EEEEEEEEEvNT_6ParamsE)
        .other          _ZN7cutlass13device_kernelIN5flash11enable_sm90INS1_16FlashAttnFwdSm90INS1_25CollectiveMainloopFwdSm90ILi2EN4cute5tupleIJNS5_1CILi1EEES8_S8_EEENS6_IJNS7_ILi128EEENS7_ILi96EEENS7_ILi192EEEEEELi192ENS_10bfloat16_tEfNS_4arch4Sm90ELb0ELb0ELb0ELb0ELb1ELb0ELb0ELb1ELb1ELb1ELb1ELb0EEENS1_21CollectiveEpilogueFwdINS6_IJSA_SC_SB_EEES9_SE_SG_Li256ELb0ELb1ELb1ELb0EEENS1_19SingleTileSchedulerILb0ELb1ELb1ELi128EEEEEEEEEvNT_6ParamsE,@"STO_CUDA_ENTRY STV_DEFAULT"
_ZN7cutlass13device_kernelIN5flash11enable_sm90INS1_16FlashAttnFwdSm90INS1_25CollectiveMainloopFwdSm90ILi2EN4cute5tupleIJNS5_1CILi1EEES8_S8_EEENS6_IJNS7_ILi128EEENS7_ILi96EEENS7_ILi192EEEEEELi192ENS_10bfloat16_tEfNS_4arch4Sm90ELb0ELb0ELb0ELb0ELb1ELb0ELb0ELb1ELb1ELb1ELb1ELb0EEENS1_21CollectiveEpilogueFwdINS6_IJSA_SC_SB_EEES9_SE_SG_Li256ELb0ELb1ELb1ELb0EEENS1_19SingleTileSchedulerILb0ELb1ELb1ELi128EEEEEEEEEvNT_6ParamsE:
[----:B------:R-:W-:Y:S01]  /*0000*/  LDC R1, c[0x0][0x37c] ;  /* 0x0000df00ff017b82 */ /* 0x000fe20000000800 */
[----:B------:R-:W-:Y:S05]  /*0010*/  EXIT ;  /* 0x000000000000794d */ /* 0x000fea0003800000 */
.L_x_0:
[----:B------:R-:W-:-:S00]  /*0020*/  BRA `(.L_x_0) ;  /* 0xfffffffc00fc7947 */ /* 0x000fc0000383ffff */
[----:B------:R-:W-:-:S00]  /*0030*/  NOP ;  /* 0x0000000000007918 */ /* 0x000fc00000000000 */
        /* <DEDUP_REMOVED lines=12> */
.L_x_9:


//--------------------- .text._ZN7cutlass13device_kernelIN5flash11enable_sm90INS1_16FlashAttnFwdSm90INS1_25CollectiveMainloopFwdSm90ILi2EN4cute5tupleIJNS5_1CILi1EEES8_S8_EEENS6_IJNS7_ILi128EEENS7_ILi96EEENS7_ILi192EEEEEELi192ENS_10bfloat16_tEfNS_4arch4Sm90ELb0ELb0ELb0ELb1ELb1ELb0ELb0ELb1ELb1ELb1ELb1ELb0EEENS1_21CollectiveEpilogueFwdINS6_IJSA_SC_SB_EEES9_SE_SG_Li256ELb1ELb1ELb1ELb0EEENS1_36VarlenDynamicPersistentTileSchedulerILi128ELi96ELi256ELi128ELb1ELb1ELb1ELb0ELb1ELb1EEEEEEEEEvNT_6ParamsE --------------------------
	.section	.text._ZN7cutlass13device_kernelIN5flash11enable_sm90INS1_16FlashAttnFwdSm90INS1_25CollectiveMainloopFwdSm90ILi2EN4cute5tupleIJNS5_1CILi1EEES8_S8_EEENS6_IJNS7_ILi128EEENS7_ILi96EEENS7_ILi192EEEEEELi192ENS_10bfloat16_tEfNS_4arch4Sm90ELb0ELb0ELb0ELb1ELb1ELb0ELb0ELb1ELb1ELb1ELb1ELb0EEENS1_21CollectiveEpilogueFwdINS6_IJSA_SC_SB_EEES9_SE_SG_Li256ELb1ELb1ELb1ELb0EEENS1_36VarlenDynamicPersistentTileSchedulerILi128ELi96ELi256ELi128ELb1ELb1ELb1ELb0ELb1ELb1EEEEEEEEEvNT_6ParamsE,"ax",@progbits
	.align	128
.text._ZN7cutlass13device_kernelIN5flash11enable_sm90INS1_16FlashAttnFwdSm90INS1_25CollectiveMainloopFwdSm90ILi2EN4cute5tupleIJNS5_1CILi1EEES8_S8_EEENS6_IJNS7_ILi128EEENS7_ILi96EEENS7_ILi192EEEEEELi192ENS_10bfloat16_tEfNS_4arch4Sm90ELb0ELb0ELb0ELb1ELb1ELb0ELb0ELb1ELb1ELb1ELb1ELb0EEENS1_21CollectiveEpilogueFwdINS6_IJSA_SC_SB_EEES9_SE_SG_Li256ELb1ELb1ELb1ELb0EEENS1_36VarlenDynamicPersistentTileSchedulerILi128ELi96ELi256ELi128ELb1ELb1ELb1ELb0ELb1ELb1EEEEEEEEEvNT_6ParamsE:
        .type           _ZN7cutlass13device_kernelIN5flash11enable_sm90INS1_16FlashAttnFwdSm90INS1_25CollectiveMainloopFwdSm90ILi2EN4cute5tupleIJNS5_1CILi1EEES8_S8_EEENS6_IJNS7_ILi128EEENS7_ILi96EEENS7_ILi192EEEEEELi192ENS_10bfloat16_tEfNS_4arch4Sm90ELb0ELb0ELb0ELb1ELb1ELb0ELb0ELb1ELb1ELb1ELb1ELb0EEENS1_21CollectiveEpilogueFwdINS6_IJSA_SC_SB_EEES9_SE_SG_Li256ELb1ELb1ELb1ELb0EEENS1_36VarlenDynamicPersistentTileSchedulerILi128ELi96ELi256ELi128ELb1ELb1ELb1ELb0ELb1ELb1EEEEEEEEEvNT_6ParamsE,@function
        .size           _ZN7cutlass13device_kernelIN5flash11enable_sm90INS1_16FlashAttnFwdSm90INS1_25CollectiveMainloopFwdSm90ILi2EN4cute5tupleIJNS5_1CILi1EEES8_S8_EEENS6_IJNS7_ILi128EEENS7_ILi96EEENS7_ILi192EEEEEELi192ENS_10bfloat16_tEfNS_4arch4Sm90ELb0ELb0ELb0ELb1ELb1ELb0ELb0ELb1ELb1ELb1ELb1ELb0EEENS1_21CollectiveEpilogueFwdINS6_IJSA_SC_SB_EEES9_SE_SG_Li256ELb1ELb1ELb1ELb0EEENS1_36VarlenDynamicPersistentTileSchedulerILi128ELi96ELi256ELi128ELb1ELb1ELb1ELb0ELb1ELb1EEEEEEEEEvNT_6ParamsE,(.L_x_10 - _ZN7cutlass13device_kernelIN5flash11enable_sm90INS1_16FlashAttnFwdSm90INS1_25CollectiveMainloopFwdSm90ILi2EN4cute5tupleIJNS5_1CILi1EEES8_S8_EEENS6_IJNS7_ILi128EEENS7_ILi96EEENS7_ILi192EEEEEELi192ENS_10bfloat16_tEfNS_4arch4Sm90ELb0ELb0ELb0ELb1ELb1ELb0ELb0ELb1ELb1ELb1ELb1ELb0EEENS1_21CollectiveEpilogueFwdINS6_IJSA_SC_SB_EEES9_SE_SG_Li256ELb1ELb1ELb1ELb0EEENS1_36VarlenDynamicPersistentTileSchedulerILi128ELi96ELi256ELi128ELb1ELb1ELb1ELb0ELb1ELb1EEEEEEEEEvNT_6ParamsE)
        .other          _ZN7cutlass13device_kernelIN5flash11enable_sm90INS1_16FlashAttnFwdSm90INS1_25CollectiveMainloopFwdSm90ILi2EN4cute5tupleIJNS5_1CILi1EEES8_S8_EEENS6_IJNS7_ILi128EEENS7_ILi96EEENS7_ILi192EEEEEELi192ENS_10bfloat16_tEfNS_4arch4Sm90ELb0ELb0ELb0ELb1ELb1ELb0ELb0ELb1ELb1ELb1ELb1ELb0EEENS1_21CollectiveEpilogueFwdINS6_IJSA_SC_SB_EEES9_SE_SG_Li256ELb1ELb1ELb1ELb0EEENS1_36VarlenDynamicPersistentTileSchedulerILi128ELi96ELi256ELi128ELb1ELb1ELb1ELb0ELb1ELb1EEEEEEEEEvNT_6ParamsE,@"STO_CUDA_ENTRY STV_DEFAULT"
_ZN7cutlass13device_kernelIN5flash11enable_sm90INS1_16FlashAttnFwdSm90INS1_25CollectiveMainloopFwdSm90ILi2EN4cute5tupleIJNS5_1CILi1EEES8_S8_EEENS6_IJNS7_ILi128EEENS7_ILi96EEENS7_ILi192EEEEEELi192ENS_10bfloat16_tEfNS_4arch4Sm90ELb0ELb0ELb0ELb1ELb1ELb0ELb0ELb1ELb1ELb1ELb1ELb0EEENS1_21CollectiveEpilogueFwdINS6_IJSA_SC_SB_EEES9_SE_SG_Li256ELb1ELb1ELb1ELb0EEENS1_36VarlenDynamicPersistentTileSchedulerILi128ELi96ELi256ELi128ELb1ELb1ELb1ELb0ELb1ELb1EEEEEEEEEvNT_6ParamsE:
[----:B------:R-:W-:Y:S01]  /*0000*/  LDC R1, c[0x0][0x37c] ;  /* 0x0000df00ff017b82 */ /* 0x000fe20000000800 */
[----:B------:R-:W-:Y:S05]  /*0010*/  EXIT ;  /* 0x000000000000794d */ /* 0x000fea0003800000 */
.L_x_1:
        /* <DEDUP_REMOVED lines=14> */
.L_x_10:


//--------------------- .text._ZN7cutlass13device_kernelIN5flash11enable_sm90INS1_16FlashAttnFwdSm90INS1_25CollectiveMainloopFwdSm90ILi2EN4cute5tupleIJNS5_1CILi1EEES8_S8_EEENS6_IJNS7_ILi128EEENS7_ILi96EEENS7_ILi192EEEEEELi192ENS_10bfloat16_tEfNS_4arch4Sm90ELb0ELb0ELb0ELb1ELb1ELb1ELb0ELb1ELb1ELb1ELb1ELb0EEENS1_21CollectiveEpilogueFwdINS6_IJSA_SC_SB_EEES9_SE_SG_Li256ELb1ELb1ELb1ELb0EEENS1_36VarlenDynamicPersistentTileSchedulerILi128ELi96ELi256ELi128ELb1ELb1ELb1ELb0ELb1ELb1EEEEEEEEEvNT_6ParamsE --------------------------
	.section	.text._ZN7cutlass13device_kernelIN5flash11enable_sm90INS1_16FlashAttnFwdSm90INS1_25CollectiveMainloopFwdSm90ILi2EN4cute5tupleIJNS5_1CILi1EEES8_S8_EEENS6_IJNS7_ILi128EEENS7_ILi96EEENS7_ILi192EEEEEELi192ENS_10bfloat16_tEfNS_4arch4Sm90ELb0ELb0ELb0ELb1ELb1ELb1ELb0ELb1ELb1ELb1ELb1ELb0EEENS1_21CollectiveEpilogueFwdINS6_IJSA_SC_SB_EEES9_SE_SG_Li256ELb1ELb1ELb1ELb0EEENS1_36VarlenDynamicPersistentTileSchedulerILi128ELi96ELi256ELi128ELb1ELb1ELb1ELb0ELb1ELb1EEEEEEEEEvNT_6ParamsE,"ax",@progbits
	.align	128
.text._ZN7cutlass13device_kernelIN5flash11enable_sm90INS1_16FlashAttnFwdSm90INS1_25CollectiveMainloopFwdSm90ILi2EN4cute5tupleIJNS5_1CILi1EEES8_S8_EEENS6_IJNS7_ILi128EEENS7_ILi96EEENS7_ILi192EEEEEELi192ENS_10bfloat16_tEfNS_4arch4Sm90ELb0ELb0ELb0ELb1ELb1ELb1ELb0ELb1ELb1ELb1ELb1ELb0EEENS1_21CollectiveEpilogueFwdINS6_IJSA_SC_SB_EEES9_SE_SG_Li256ELb1ELb1ELb1ELb0EEENS1_36VarlenDynamicPersistentTileSchedulerILi128ELi96ELi256ELi128ELb1ELb1ELb1ELb0ELb1ELb1EEEEEEEEEvNT_6ParamsE:
        .type           _ZN7cutlass13device_kernelIN5flash11enable_sm90INS1_16FlashAttnFwdSm90INS1_25CollectiveMainloopFwdSm90ILi2EN4cute5tupleIJNS5_1CILi1EEES8_S8_EEENS6_IJNS7_ILi128EEENS7_ILi96EEENS7_ILi192EEEEEELi192ENS_10bfloat16_tEfNS_4arch4Sm90ELb0ELb0ELb0ELb1ELb1ELb1ELb0ELb1ELb1ELb1ELb1ELb0EEENS1_21CollectiveEpilogueFwdINS6_IJSA_SC_SB_EEES9_SE_SG_Li256ELb1ELb1ELb1ELb0EEENS1_36VarlenDynamicPersistentTileSchedulerILi128ELi96ELi256ELi128ELb1ELb1ELb1ELb0ELb1ELb1EEEEEEEEEvNT_6ParamsE,@function
        .size           _ZN7cutlass13device_kernelIN5flash11enable_sm90INS1_16FlashAttnFwdSm90INS1_25CollectiveMainloopFwdSm90ILi2EN4cute5tupleIJNS5_1CILi1EEES8_S8_EEENS6_IJNS7_ILi128EEENS7_ILi96EEENS7_ILi192EEEEEELi192ENS_10bfloat16_tEfNS_4arch4Sm90ELb0ELb0ELb0ELb1ELb1ELb1ELb0ELb1ELb1ELb1ELb1ELb0EEENS1_21CollectiveEpilogueFwdINS6_IJSA_SC_SB_EEES9_SE_SG_Li256ELb1ELb1ELb1ELb0EEENS1_36VarlenDynamicPersistentTileSchedulerILi128ELi96ELi256ELi128ELb1ELb1ELb1ELb0ELb1ELb1EEEEEEEEEvNT_6ParamsE,(.L_x_11 - _ZN7cutlass13device_kernelIN5flash11enable_sm90INS1_16FlashAttnFwdSm90INS1_25CollectiveMainloopFwdSm90ILi2EN4cute5tupleIJNS5_1CILi1EEES8_S8_EEENS6_IJNS7_ILi128EEENS7_ILi96EEENS7_ILi192EEEEEELi192ENS_10bfloat16_tEfNS_4arch4Sm90ELb0ELb0ELb0ELb1ELb1ELb1ELb0ELb1ELb1ELb1ELb1ELb0EEENS1_21CollectiveEpilogueFwdINS6_IJSA_SC_SB_EEES9_SE_SG_Li256ELb1ELb1ELb1ELb0EEENS1_36VarlenDynamicPersistentTileSchedulerILi128ELi96ELi256ELi128ELb1ELb1ELb1ELb0ELb1ELb1EEEEEEEEEvNT_6ParamsE)
        .other          _ZN7cutlass13device_kernelIN5flash11enable_sm90INS1_16FlashAttnFwdSm90INS1_25CollectiveMainloopFwdSm90ILi2EN4cute5tupleIJNS5_1CILi1EEES8_S8_EEENS6_IJNS7_ILi128EEENS7_ILi96EEENS7_ILi192EEEEEELi192ENS_10bfloat16_tEfNS_4arch4Sm90ELb0ELb0ELb0ELb1ELb1ELb1ELb0ELb1ELb1ELb1ELb1ELb0EEENS1_21CollectiveEpilogueFwdINS6_IJSA_SC_SB_EEES9_SE_SG_Li256ELb1ELb1ELb1ELb0EEENS1_36VarlenDynamicPersistentTileSchedulerILi128ELi96ELi256ELi128ELb1ELb1ELb1ELb0ELb1ELb1EEEEEEEEEvNT_6ParamsE,@"STO_CUDA_ENTRY STV_DEFAULT"
_ZN7cutlass13device_kernelIN5flash11enable_sm90INS1_16FlashAttnFwdSm90INS1_25CollectiveMainloopFwdSm90ILi2EN4cute5tupleIJNS5_1CILi1EEES8_S8_EEENS6_IJNS7_ILi128EEENS7_ILi96EEENS7_ILi192EEEEEELi192ENS_10bfloat16_tEfNS_4arch4Sm90ELb0ELb0ELb0ELb1ELb1ELb1ELb0ELb1ELb1ELb1ELb1ELb0EEENS1_21CollectiveEpilogueFwdINS6_IJSA_SC_SB_EEES9_SE_SG_Li256ELb1ELb1ELb1ELb0EEENS1_36VarlenDynamicPersistentTileSchedulerILi128ELi96ELi256ELi128ELb1ELb1ELb1ELb0ELb1ELb1EEEEEEEEEvNT_6ParamsE:
[----:B------:R-:W-:Y:S01]  /*0000*/  LDC R1, c[0x0][0x37c] ;  /* 0x0000df00ff017b82 */ /* 0x000fe20000000800 */
[----:B------:R-:W-:Y:S05]  /*0010*/  EXIT ;  /* 0x000000000000794d */ /* 0x000fea0003800000 */
.L_x_2:
        /* <DEDUP_REMOVED lines=14> */
.L_x_11:


//--------------------- .text._ZN7cutlass13device_kernelIN5flash11enable_sm90INS1_16FlashAttnFwdSm90INS1_25CollectiveMainloopFwdSm90ILi2EN4cute5tupleIJNS5_1CILi1EEES8_S8_EEENS6_IJNS7_ILi128EEENS7_ILi96EEENS7_ILi192EEEEEELi192ENS_10bfloat16_tEfNS_4arch4Sm90ELb0ELb1ELb0ELb0ELb1ELb0ELb0ELb1ELb1ELb1ELb1ELb0EEENS1_21CollectiveEpilogueFwdINS6_IJSA_SC_SB_EEES9_SE_SG_Li256ELb0ELb1ELb1ELb0EEENS1_19SingleTileSchedulerILb0ELb1ELb1ELi128EEEEEEEEEvNT_6ParamsE --------------------------
	.section	.text._ZN7cutlass13device_kernelIN5flash11enable_sm90INS1_16FlashAttnFwdSm90INS1_25CollectiveMainloopFwdSm90ILi2EN4cute5tupleIJNS5_1CILi1EEES8_S8_EEENS6_IJNS7_ILi128EEENS7_ILi96EEENS7_ILi192EEEEEELi192ENS_10bfloat16_tEfNS_4arch4Sm90ELb0ELb1ELb0ELb0ELb1ELb0ELb0ELb1ELb1ELb1ELb1ELb0EEENS1_21CollectiveEpilogueFwdINS6_IJSA_SC_SB_EEES9_SE_SG_Li256ELb0ELb1ELb1ELb0EEENS1_19SingleTileSchedulerILb0ELb1ELb1ELi128EEEEEEEEEvNT_6ParamsE,"ax",@progbits
	.align	128
.text._ZN7cutlass13device_kernelIN5flash11enable_sm90INS1_16FlashAttnFwdSm90INS1_25CollectiveMainloopFwdSm90ILi2EN4cute5tupleIJNS5_1CILi1EEES8_S8_EEENS6_IJNS7_ILi128EEENS7_ILi96EEENS7_ILi192EEEEEELi192ENS_10bfloat16_tEfNS_4arch4Sm90ELb0ELb1ELb0ELb0ELb1ELb0ELb0ELb1ELb1ELb1ELb1ELb0EEENS1_21CollectiveEpilogueFwdINS6_IJSA_SC_SB_EEES9_SE_SG_Li256ELb0ELb1ELb1ELb0EEENS1_19SingleTileSchedulerILb0ELb1ELb1ELi128EEEEEEEEEvNT_6ParamsE:
        .type           _ZN7cutlass13device_kernelIN5flash11enable_sm90INS1_16FlashAttnFwdSm90INS1_25CollectiveMainloopFwdSm90ILi2EN4cute5tupleIJNS5_1CILi1EEES8_S8_EEENS6_IJNS7_ILi128EEENS7_ILi96EEENS7_ILi192EEEEEELi192ENS_10bfloat16_tEfNS_4arch4Sm90ELb0ELb1ELb0ELb0ELb1ELb0ELb0ELb1ELb1ELb1ELb1ELb0EEENS1_21CollectiveEpilogueFwdINS6_IJSA_SC_SB_EEES9_SE_SG_Li256ELb0ELb1ELb1ELb0EEENS1_19SingleTileSchedulerILb0ELb1ELb1ELi128EEEEEEEEEvNT_6ParamsE,@function
        .size           _ZN7cutlass13device_kernelIN5flash11enable_sm90INS1_16FlashAttnFwdSm90INS1_25CollectiveMainloopFwdSm90ILi2EN4cute5tupleIJNS5_1CILi1EEES8_S8_EEENS6_IJNS7_ILi128EEENS7_ILi96EEENS7_ILi192EEEEEELi192ENS_10bfloat16_tEfNS_4arch4Sm90ELb0ELb1ELb0ELb0ELb1ELb0ELb0ELb1ELb1ELb1ELb1ELb0EEENS1_21CollectiveEpilogueFwdINS6_IJSA_SC_SB_EEES9_SE_SG_Li256ELb0ELb1ELb1ELb0EEENS1_19SingleTileSchedulerILb0ELb1ELb1ELi128EEEEEEEEEvNT_6ParamsE,(.L_x_12 - _ZN7cutlass13device_kernelIN5flash11enable_sm90INS1_16FlashAttnFwdSm90INS1_25CollectiveMainloopFwdSm90ILi2EN4cute5tupleIJNS5_1CILi1EEES8_S8_EEENS6_IJNS7_ILi128EEENS7_ILi96EEENS7_ILi192EEEEEELi192ENS_10bfloat16_tEfNS_4arch4Sm90ELb0ELb1ELb0ELb0ELb1ELb0ELb0ELb1ELb1ELb1ELb1ELb0EEENS1_21CollectiveEpilogueFwdINS6_IJSA_SC_SB_EEES9_SE_SG_Li256ELb0ELb1ELb1ELb0EEENS1_19SingleTileSchedulerILb0ELb1ELb1ELi128EEEEEEEEEvNT_6ParamsE)
        .other          _ZN7cutlass13device_kernelIN5flash11enable_sm90INS1_16FlashAttnFwdSm90INS1_25CollectiveMainloopFwdSm90ILi2EN4cute5tupleIJNS5_1CILi1EEES8_S8_EEENS6_IJNS7_ILi128EEENS7_ILi96EEENS7_ILi192EEEEEELi192ENS_10bfloat16_tEfNS_4arch4Sm90ELb0ELb1ELb0ELb0ELb1ELb0ELb0ELb1ELb1ELb1ELb1ELb0EEENS1_21CollectiveEpilogueFwdINS6_IJSA_SC_SB_EEES9_SE_SG_Li256ELb0ELb1ELb1ELb0EEENS1_19SingleTileSchedulerILb0ELb1ELb1ELi128EEEEEEEEEvNT_6ParamsE,@"STO_CUDA_ENTRY STV_DEFAULT"
_ZN7cutlass13device_kernelIN5flash11enable_sm90INS1_16FlashAttnFwdSm90INS1_25CollectiveMainloopFwdSm90ILi2EN4cute5tupleIJNS5_1CILi1EEES8_S8_EEENS6_IJNS7_ILi128EEENS7_ILi96EEENS7_ILi192EEEEEELi192ENS_10bfloat16_tEfNS_4arch4Sm90ELb0ELb1ELb0ELb0ELb1ELb0ELb0ELb1ELb1ELb1ELb1ELb0EEENS1_21CollectiveEpilogueFwdINS6_IJSA_SC_SB_EEES9_SE_SG_Li256ELb0ELb1ELb1ELb0EEENS1_19SingleTileSchedulerILb0ELb1ELb1ELi128EEEEEEEEEvNT_6ParamsE:
[----:B------:R-:W-:Y:S01]  /*0000*/  LDC R1, c[0x0][0x37c] ;  /* 0x0000df00ff017b82 */ /* 0x000fe20000000800 */
[----:B------:R-:W-:Y:S05]  /*0010*/  EXIT ;  /* 0x000000000000794d */ /* 0x000fea0003800000 */
.L_x_3:
        /* <DEDUP_REMOVED lines=14> */
.L_x_12:


//--------------------- .text._ZN7cutlass13device_kernelIN5flash11enable_sm90INS1_16FlashAttnFwdSm90INS1_25CollectiveMainloopFwdSm90ILi2EN4cute5tupleIJNS5_1CILi1EEES8_S8_EEENS6_IJNS7_ILi128EEENS7_ILi96EEENS7_ILi192EEEEEELi192ENS_10bfloat16_tEfNS_4arch4Sm90ELb0ELb1ELb0ELb1ELb1ELb0ELb0ELb1ELb1ELb1ELb1ELb0EEENS1_21CollectiveEpilogueFwdINS6_IJSA_SC_SB_EEES9_SE_SG_Li256ELb1ELb1ELb1ELb0EEENS1_36VarlenDynamicPersistentTileSchedulerILi128ELi96ELi256ELi128ELb1ELb1ELb1ELb1ELb0ELb1EEEEEEEEEvNT_6ParamsE --------------------------
	.section	.text._ZN7cutlass13device_kernelIN5flash11enable_sm90INS1_16FlashAttnFwdSm90INS1_25CollectiveMainloopFwdSm90ILi2EN4cute5tupleIJNS5_1CILi1EEES8_S8_EEENS6_IJNS7_ILi128EEENS7_ILi96EEENS7_ILi192EEEEEELi192ENS_10bfloat16_tEfNS_4arch4Sm90ELb0ELb1ELb0ELb1ELb1ELb0ELb0ELb1ELb1ELb1ELb1ELb0EEENS1_21CollectiveEpilogueFwdINS6_IJSA_SC_SB_EEES9_SE_SG_Li256ELb1ELb1ELb1ELb0EEENS1_36VarlenDynamicPersistentTileSchedulerILi128ELi96ELi256ELi128ELb1ELb1ELb1ELb1ELb0ELb1EEEEEEEEEvNT_6ParamsE,"ax",@progbits
	.align	128
.text._ZN7cutlass13device_kernelIN5flash11enable_sm90INS1_16FlashAttnFwdSm90INS1_25CollectiveMainloopFwdSm90ILi2EN4cute5tupleIJNS5_1CILi1EEES8_S8_EEENS6_IJNS7_ILi128EEENS7_ILi96EEENS7_ILi192EEEEEELi192ENS_10bfloat16_tEfNS_4arch4Sm90ELb0ELb1ELb0ELb1ELb1ELb0ELb0ELb1ELb1ELb1ELb1ELb0EEENS1_21CollectiveEpilogueFwdINS6_IJSA_SC_SB_EEES9_SE_SG_Li256ELb1ELb1ELb1ELb0EEENS1_36VarlenDynamicPersistentTileSchedulerILi128ELi96ELi256ELi128ELb1ELb1ELb1ELb1ELb0ELb1EEEEEEEEEvNT_6ParamsE:
        .type           _ZN7cutlass13device_kernelIN5flash11enable_sm90INS1_16FlashAttnFwdSm90INS1_25CollectiveMainloopFwdSm90ILi2EN4cute5tupleIJNS5_1CILi1EEES8_S8_EEENS6_IJNS7_ILi128EEENS7_ILi96EEENS7_ILi192EEEEEELi192ENS_10bfloat16_tEfNS_4arch4Sm90ELb0ELb1ELb0ELb1ELb1ELb0ELb0ELb1ELb1ELb1ELb1ELb0EEENS1_21CollectiveEpilogueFwdINS6_IJSA_SC_SB_EEES9_SE_SG_Li256ELb1ELb1ELb1ELb0EEENS1_36VarlenDynamicPersistentTileSchedulerILi128ELi96ELi256ELi128ELb1ELb1ELb1ELb1ELb0ELb1EEEEEEEEEvNT_6ParamsE,@function
        .size           _ZN7cutlass13device_kernelIN5flash11enable_sm90INS1_16FlashAttnFwdSm90INS1_25CollectiveMainloopFwdSm90ILi2EN4cute5tupleIJNS5_1CILi1EEES8_S8_EEENS6_IJNS7_ILi128EEENS7_ILi96EEENS7_ILi192EEEEEELi192ENS_10bfloat16_tEfNS_4arch4Sm90ELb0ELb1ELb0ELb1ELb1ELb0ELb0ELb1ELb1ELb1ELb1ELb0EEENS1_21CollectiveEpilogueFwdINS6_IJSA_SC_SB_EEES9_SE_SG_Li256ELb1ELb1ELb1ELb0EEENS1_36VarlenDynamicPersistentTileSchedulerILi128ELi96ELi256ELi128ELb1ELb1ELb1ELb1ELb0ELb1EEEEEEEEEvNT_6ParamsE,(.L_x_13 - _ZN7cutlass13device_kernelIN5flash11enable_sm90INS1_16FlashAttnFwdSm90INS1_25CollectiveMainloopFwdSm90ILi2EN4cute5tupleIJNS5_1CILi1EEES8_S8_EEENS6_IJNS7_ILi128EEENS7_ILi96EEENS7_ILi192EEEEEELi192ENS_10bfloat16_tEfNS_4arch4Sm90ELb0ELb1ELb0ELb1ELb1ELb0ELb0ELb1ELb1ELb1ELb1ELb0EEENS1_21CollectiveEpilogueFwdINS6_IJSA_SC_SB_EEES9_SE_SG_Li256ELb1ELb1ELb1ELb0EEENS1_36VarlenDynamicPersistentTileSchedulerILi128ELi96ELi256ELi128ELb1ELb1ELb1ELb1ELb0ELb1EEEEEEEEEvNT_6ParamsE)
        .other          _ZN7cutlass13device_kernelIN5flash11enable_sm90INS1_16FlashAttnFwdSm90INS1_25CollectiveMainloopFwdSm90ILi2EN4cute5tupleIJNS5_1CILi1EEES8_S8_EEENS6_IJNS7_ILi128EEENS7_ILi96EEENS7_ILi192EEEEEELi192ENS_10bfloat16_tEfNS_4arch4Sm90ELb0ELb1ELb0ELb1ELb1ELb0ELb0ELb1ELb1ELb1ELb1ELb0EEENS1_21CollectiveEpilogueFwdINS6_IJSA_SC_SB_EEES9_SE_SG_Li256ELb1ELb1ELb1ELb0EEENS1_36VarlenDynamicPersistentTileSchedulerILi128ELi96ELi256ELi128ELb1ELb1ELb1ELb1ELb0ELb1EEEEEEEEEvNT_6ParamsE,@"STO_CUDA_ENTRY STV_DEFAULT"
_ZN7cutlass13device_kernelIN5flash11enable_sm90INS1_16FlashAttnFwdSm90INS1_25CollectiveMainloopFwdSm90ILi2EN4cute5tupleIJNS5_1CILi1EEES8_S8_EEENS6_IJNS7_ILi128EEENS7_ILi96EEENS7_ILi192EEEEEELi192ENS_10bfloat16_tEfNS_4arch4Sm90ELb0ELb1ELb0ELb1ELb1ELb0ELb0ELb1ELb1ELb1ELb1ELb0EEENS1_21CollectiveEpilogueFwdINS6_IJSA_SC_SB_EEES9_SE_SG_Li256ELb1ELb1ELb1ELb0EEENS1_36VarlenDynamicPersistentTileSchedulerILi128ELi96ELi256ELi128ELb1ELb1ELb1ELb1ELb0ELb1EEEEEEEEEvNT_6ParamsE:
[----:B------:R-:W-:Y:S01]  /*0000*/  LDC R1, c[0x0][0x37c] ;  /* 0x0000df00ff017b82 */ /* 0x000fe20000000800 */
[----:B------:R-:W-:Y:S05]  /*0010*/  EXIT ;  /* 0x000000000000794d */ /* 0x000fea0003800000 */
.L_x_4:
        /* <DEDUP_REMOVED lines=14> */
.L_x_13:


//--------------------- .text._ZN7cutlass13device_kernelIN5flash11enable_sm90INS1_16FlashAttnFwdSm90INS1_25CollectiveMainloopFwdSm90ILi2EN4cute5tupleIJNS5_1CILi1EEES8_S8_EEENS6_IJNS7_ILi128EEENS7_ILi96EEENS7_ILi192EEEEEELi192ENS_10bfloat16_tEfNS_4arch4Sm90ELb0ELb1ELb0ELb1ELb1ELb1ELb0ELb1ELb1ELb1ELb1ELb0EEENS1_21CollectiveEpilogueFwdINS6_IJSA_SC_SB_EEES9_SE_SG_Li256ELb1ELb1ELb1ELb0EEENS1_36VarlenDynamicPersistentTileSchedulerILi128ELi96ELi256ELi128ELb1ELb1ELb1ELb1ELb0ELb1EEEEEEEEEvNT_6ParamsE --------------------------
	.section	.text._ZN7cutlass13device_kernelIN5flash11enable_sm90INS1_16FlashAttnFwdSm90INS1_25CollectiveMainloopFwdSm90ILi2EN4cute5tupleIJNS5_1CILi1EEES8_S8_EEENS6_IJNS7_ILi128EEENS7_ILi96EEENS7_ILi192EEEEEELi192ENS_10bfloat16_tEfNS_4arch4Sm90ELb0ELb1ELb0ELb1ELb1ELb1ELb0ELb1ELb1ELb1ELb1ELb0EEENS1_21CollectiveEpilogueFwdINS6_IJSA_SC_SB_EEES9_SE_SG_Li256ELb1ELb1ELb1ELb0EEENS1_36VarlenDynamicPersistentTileSchedulerILi128ELi96ELi256ELi128ELb1ELb1ELb1ELb1ELb0ELb1EEEEEEEEEvNT_6ParamsE,"ax",@progbits
	.align	128
.text._ZN7cutlass13device_kernelIN5flash11enable_sm90INS1_16FlashAttnFwdSm90INS1_25CollectiveMainloopFwdSm90ILi2EN4cute5tupleIJNS5_1CILi1EEES8_S8_EEENS6_IJNS7_ILi128EEENS7_ILi96EEENS7_ILi192EEEEEELi192ENS_10bfloat16_tEfNS_4arch4Sm90ELb0ELb1ELb0ELb1ELb1ELb1ELb0ELb1ELb1ELb1ELb1ELb0EEENS1_21CollectiveEpilogueFwdINS6_IJSA_SC_SB_EEES9_SE_SG_Li256ELb1ELb1ELb1ELb0EEENS1_36VarlenDynamicPersistentTileSchedulerILi128ELi96ELi256ELi128ELb1ELb1ELb1ELb1ELb0ELb1EEEEEEEEEvNT_6ParamsE:
        .type           _ZN7cutlass13device_kernelIN5flash11enable_sm90INS1_16FlashAttnFwdSm90INS1_25CollectiveMainloopFwdSm90ILi2EN4cute5tupleIJNS5_1CILi1EEES8_S8_EEENS6_IJNS7_ILi128EEENS7_ILi96EEENS7_ILi192EEEEEELi192ENS_10bfloat16_tEfNS_4arch4Sm90ELb0ELb1ELb0ELb1ELb1ELb1ELb0ELb1ELb1ELb1ELb1ELb0EEENS1_21CollectiveEpilogueFwdINS6_IJSA_SC_SB_EEES9_SE_SG_Li256ELb1ELb1ELb1ELb0EEENS1_36VarlenDynamicPersistentTileSchedulerILi128ELi96ELi256ELi128ELb1ELb1ELb1ELb1ELb0ELb1EEEEEEEEEvNT_6ParamsE,@function
        .size           _ZN7cutlass13device_kernelIN5flash11enable_sm90INS1_16FlashAttnFwdSm90INS1_25CollectiveMainloopFwdSm90ILi2EN4cute5tupleIJNS5_1CILi1EEES8_S8_EEENS6_IJNS7_ILi128EEENS7_ILi96EEENS7_ILi192EEEEEELi192ENS_10bfloat16_tEfNS_4arch4Sm90ELb0ELb1ELb0ELb1ELb1ELb1ELb0ELb1ELb1ELb1ELb1ELb0EEENS1_21CollectiveEpilogueFwdINS6_IJSA_SC_SB_EEES9_SE_SG_Li256ELb1ELb1ELb1ELb0EEENS1_36VarlenDynamicPersistentTileSchedulerILi128ELi96ELi256ELi128ELb1ELb1ELb1ELb1ELb0ELb1EEEEEEEEEvNT_6ParamsE,(.L_x_14 - _ZN7cutlass13device_kernelIN5flash11enable_sm90INS1_16FlashAttnFwdSm90INS1_25CollectiveMainloopFwdSm90ILi2EN4cute5tupleIJNS5_1CILi1EEES8_S8_EEENS6_IJNS7_ILi128EEENS7_ILi96EEENS7_ILi192EEEEEELi192ENS_10bfloat16_tEfNS_4arch4Sm90ELb0ELb1ELb0ELb1ELb1ELb1ELb0ELb1ELb1ELb1ELb1ELb0EEENS1_21CollectiveEpilogueFwdINS6_IJSA_SC_SB_EEES9_SE_SG_Li256ELb1ELb1ELb1ELb0EEENS1_36VarlenDynamicPersistentTileSchedulerILi128ELi96ELi256ELi128ELb1ELb1ELb1ELb1ELb0ELb1EEEEEEEEEvNT_6ParamsE)
        .other          _ZN7cutlass13device_kernelIN5flash11enable_sm90INS1_16FlashAttnFwdSm90INS1_25CollectiveMainloopFwdSm90ILi2EN4cute5tupleIJNS5_1CILi1EEES8_S8_EEENS6_IJNS7_ILi128EEENS7_ILi96EEENS7_ILi192EEEEEELi192ENS_10bfloat16_tEfNS_4arch4Sm90ELb0ELb1ELb0ELb1ELb1ELb1ELb0ELb1ELb1ELb1ELb1ELb0EEENS1_21CollectiveEpilogueFwdINS6_IJSA_SC_SB_EEES9_SE_SG_Li256ELb1ELb1ELb1ELb0EEENS1_36VarlenDynamicPersistentTileSchedulerILi128ELi96ELi256ELi128ELb1ELb1ELb1ELb1ELb0ELb1EEEEEEEEEvNT_6ParamsE,@"STO_CUDA_ENTRY STV_DEFAULT"
_ZN7cutlass13device_kernelIN5flash11enable_sm90INS1_16FlashAttnFwdSm90INS1_25CollectiveMainloopFwdSm90ILi2EN4cute5tupleIJNS5_1CILi1EEES8_S8_EEENS6_IJNS7_ILi128EEENS7_ILi96EEENS7_ILi192EEEEEELi192ENS_10bfloat16_tEfNS_4arch4Sm90ELb0ELb1ELb0ELb1ELb1ELb1ELb0ELb1ELb1ELb1ELb1ELb0EEENS1_21CollectiveEpilogueFwdINS6_IJSA_SC_SB_EEES9_SE_SG_Li256ELb1ELb1ELb1ELb0EEENS1_36VarlenDynamicPersistentTileSchedulerILi128ELi96ELi256ELi128ELb1ELb1ELb1ELb1ELb0ELb1EEEEEEEEEvNT_6ParamsE:
[----:B------:R-:W-:Y:S01]  /*0000*/  LDC R1, c[0x0][0x37c] ;  /* 0x0000df00ff017b82 */ /* 0x000fe20000000800 */
[----:B------:R-:W-:Y:S05]  /*0010*/  EXIT ;  /* 0x000000000000794d */ /* 0x000fea0003800000 */
.L_x_5:
        /* <DEDUP_REMOVED lines=14> */
.L_x_14:


//--------------------- .text._ZN7cutlass13device_kernelIN5flash11enable_sm90INS1_16FlashAttnFwdSm90INS1_25CollectiveMainloopFwdSm90ILi2EN4cute5tupleIJNS5_1CILi1EEES8_S8_EEENS6_IJNS7_ILi128EEENS7_ILi96EEENS7_ILi192EEEEEELi192ENS_10bfloat16_tEfNS_4arch4Sm90ELb1ELb0ELb0ELb0ELb1ELb0ELb0ELb1ELb1ELb1ELb1ELb0EEENS1_21CollectiveEpilogueFwdINS6_IJSA_SC_SB_EEES9_SE_SG_Li256ELb0ELb1ELb1ELb0EEENS1_19SingleTileSchedulerILb0ELb1ELb1ELi128EEEEEEEEEvNT_6ParamsE --------------------------
	.section	.text._ZN7cutlass13device_kernelIN5flash11enable_sm90INS1_16FlashAttnFwdSm90INS1_25CollectiveMainloopFwdSm90ILi2EN4cute5tupleIJNS5_1CILi1EEES8_S8_EEENS6_IJNS7_ILi128EEENS7_ILi96EEENS7_ILi192EEEEEELi192ENS_10bfloat16_tEfNS_4arch4Sm90ELb1ELb0ELb0ELb0ELb1ELb0ELb0ELb1ELb1ELb1ELb1ELb0EEENS1_21CollectiveEpilogueFwdINS6_IJSA_SC_SB_EEES9_SE_SG_Li256ELb0ELb1ELb1ELb0EEENS1_19SingleTileSchedulerILb0ELb1ELb1ELi128EEEEEEEEEvNT_6ParamsE,"ax",@progbits
	.align	128
.text._ZN7cutlass13device_kernelIN5flash11enable_sm90INS1_16FlashAttnFwdSm90INS1_25CollectiveMainloopFwdSm90ILi2EN4cute5tupleIJNS5_1CILi1EEES8_S8_EEENS6_IJNS7_ILi128EEENS7_ILi96EEENS7_ILi192EEEEEELi192ENS_10bfloat16_tEfNS_4arch4Sm90ELb1ELb0ELb0ELb0ELb1ELb0ELb0ELb1ELb1ELb1ELb1ELb0EEENS1_21CollectiveEpilogueFwdINS6_IJSA_SC_SB_EEES9_SE_SG_Li256ELb0ELb1ELb1ELb0EEENS1_19SingleTileSchedulerILb0ELb1ELb1ELi128EEEEEEEEEvNT_6ParamsE:
        .type           _ZN7cutlass13device_kernelIN5flash11enable_sm90INS1_16FlashAttnFwdSm90INS1_25CollectiveMainloopFwdSm90ILi2EN4cute5tupleIJNS5_1CILi1EEES8_S8_EEENS6_IJNS7_ILi128EEENS7_ILi96EEENS7_ILi192EEEEEELi192ENS_10bfloat16_tEfNS_4arch4Sm90ELb1ELb0ELb0ELb0ELb1ELb0ELb0ELb1ELb1ELb1ELb1ELb0EEENS1_21CollectiveEpilogueFwdINS6_IJSA_SC_SB_EEES9_SE_SG_Li256ELb0ELb1ELb1ELb0EEENS1_19SingleTileSchedulerILb0ELb1ELb1ELi128EEEEEEEEEvNT_6ParamsE,@function
        .size           _ZN7cutlass13device_kernelIN5flash11enable_sm90INS1_16FlashAttnFwdSm90INS1_25CollectiveMainloopFwdSm90ILi2EN4cute5tupleIJNS5_1CILi1EEES8_S8_EEENS6_IJNS7_ILi128EEENS7_ILi96EEENS7_ILi192EEEEEELi192ENS_10bfloat16_tEfNS_4arch4Sm90ELb1ELb0ELb0ELb0ELb1ELb0ELb0ELb1ELb1ELb1ELb1ELb0EEENS1_21CollectiveEpilogueFwdINS6_IJSA_SC_SB_EEES9_SE_SG_Li256ELb0ELb1ELb1ELb0EEENS1_19SingleTileSchedulerILb0ELb1ELb1ELi128EEEEEEEEEvNT_6ParamsE,(.L_x_15 - _ZN7cutlass13device_kernelIN5flash11enable_sm90INS1_16FlashAttnFwdSm90INS1_25CollectiveMainloopFwdSm90ILi2EN4cute5tupleIJNS5_1CILi1EEES8_S8_EEENS6_IJNS7_ILi128EEENS7_ILi96EEENS7_ILi192EEEEEELi192ENS_10bfloat16_tEfNS_4arch4Sm90ELb1ELb0ELb0ELb0ELb1ELb0ELb0ELb1ELb1ELb1ELb1ELb0EEENS1_21CollectiveEpilogueFwdINS6_IJSA_SC_SB_EEES9_SE_SG_Li256ELb0ELb1ELb1ELb0EEENS1_19SingleTileSchedulerILb0ELb1ELb1ELi128EEEEEEEEEvNT_6ParamsE)
        .other          _ZN7cutlass13device_kernelIN5flash11enable_sm90INS1_16FlashAttnFwdSm90INS1_25CollectiveMainloopFwdSm90ILi2EN4cute5tupleIJNS5_1CILi1EEES8_S8_EEENS6_IJNS7_ILi128EEENS7_ILi96EEENS7_ILi192EEEEEELi192ENS_10bfloat16_tEfNS_4arch4Sm90ELb1ELb0ELb0ELb0ELb1ELb0ELb0ELb1ELb1ELb1ELb1ELb0EEENS1_21CollectiveEpilogueFwdINS6_IJSA_SC_SB_EEES9_SE_SG_Li256ELb0ELb1ELb1ELb0EEENS1_19SingleTileSchedulerILb0ELb1ELb1ELi128EEEEEEEEEvNT_6ParamsE,@"STO_CUDA_ENTRY STV_DEFAULT"
_ZN7cutlass13device_kernelIN5flash11enable_sm90INS1_16FlashAttnFwdSm90INS1_25CollectiveMainloopFwdSm90ILi2EN4cute5tupleIJNS5_1CILi1EEES8_S8_EEENS6_IJNS7_ILi128EEENS7_ILi96EEENS7_ILi192EEEEEELi192ENS_10bfloat16_tEfNS_4arch4Sm90ELb1ELb0ELb0ELb0ELb1ELb0ELb0ELb1ELb1ELb1ELb1ELb0EEENS1_21CollectiveEpilogueFwdINS6_IJSA_SC_SB_EEES9_SE_SG_Li256ELb0ELb1ELb1ELb0EEENS1_19SingleTileSchedulerILb0ELb1ELb1ELi128EEEEEEEEEvNT_6ParamsE:
[----:B------:R-:W-:Y:S01]  /*0000*/  LDC R1, c[0x0][0x37c] ;  /* 0x0000df00ff017b82 */ /* 0x000fe20000000800 */
[----:B------:R-:W-:Y:S05]  /*0010*/  EXIT ;  /* 0x000000000000794d */ /* 0x000fea0003800000 */
.L_x_6:
        /* <DEDUP_REMOVED lines=14> */
.L_x_15:


//--------------------- .text._ZN7cutlass13device_kernelIN5flash11enable_sm90INS1_16FlashAttnFwdSm90INS1_25CollectiveMainloopFwdSm90ILi2EN4cute5tupleIJNS5_1CILi1EEES8_S8_EEENS6_IJNS7_ILi128EEENS7_ILi96EEENS7_ILi192EEEEEELi192ENS_10bfloat16_tEfNS_4arch4Sm90ELb1ELb0ELb0ELb1ELb1ELb0ELb0ELb1ELb1ELb1ELb1ELb0EEENS1_21CollectiveEpilogueFwdINS6_IJSA_SC_SB_EEES9_SE_SG_Li256ELb1ELb1ELb1ELb0EEENS1_36VarlenDynamicPersistentTileSchedulerILi128ELi96ELi256ELi128ELb1ELb1ELb1ELb1ELb1ELb1EEEEEEEEEvNT_6ParamsE --------------------------
	.section	.text._ZN7cutlass13device_kernelIN5flash11enable_sm90INS1_16FlashAttnFwdSm90INS1_25CollectiveMainloopFwdSm90ILi2EN4cute5tupleIJNS5_1CILi1EEES8_S8_EEENS6_IJNS7_ILi128EEENS7_ILi96EEENS7_ILi192EEEEEELi192ENS_10bfloat16_tEfNS_4arch4Sm90ELb1ELb0ELb0ELb1ELb1ELb0ELb0ELb1ELb1ELb1ELb1ELb0EEENS1_21CollectiveEpilogueFwdINS6_IJSA_SC_SB_EEES9_SE_SG_Li256ELb1ELb1ELb1ELb0EEENS1_36VarlenDynamicPersistentTileSchedulerILi128ELi96ELi256ELi128ELb1ELb1ELb1ELb1ELb1ELb1EEEEEEEEEvNT_6ParamsE,"ax",@progbits
	.align	128
.text._ZN7cutlass13device_kernelIN5flash11enable_sm90INS1_16FlashAttnFwdSm90INS1_25CollectiveMainloopFwdSm90ILi2EN4cute5tupleIJNS5_1CILi1EEES8_S8_EEENS6_IJNS7_ILi128EEENS7_ILi96EEENS7_ILi192EEEEEELi192ENS_10bfloat16_tEfNS_4arch4Sm90ELb1ELb0ELb0ELb1ELb1ELb0ELb0ELb1ELb1ELb1ELb1ELb0EEENS1_21CollectiveEpilogueFwdINS6_IJSA_SC_SB_EEES9_SE_SG_Li256ELb1ELb1ELb1ELb0EEENS1_36VarlenDynamicPersistentTileSchedulerILi128ELi96ELi256ELi128ELb1ELb1ELb1ELb1ELb1ELb1EEEEEEEEEvNT_6ParamsE:
        .type           _ZN7cutlass13device_kernelIN5flash11enable_sm90INS1_16FlashAttnFwdSm90INS1_25CollectiveMainloopFwdSm90ILi2EN4cute5tupleIJNS5_1CILi1EEES8_S8_EEENS6_IJNS7_ILi128EEENS7_ILi96EEENS7_ILi192EEEEEELi192ENS_10bfloat16_tEfNS_4arch4Sm90ELb1ELb0ELb0ELb1ELb1ELb0ELb0ELb1ELb1ELb1ELb1ELb0EEENS1_21CollectiveEpilogueFwdINS6_IJSA_SC_SB_EEES9_SE_SG_Li256ELb1ELb1ELb1ELb0EEENS1_36VarlenDynamicPersistentTileSchedulerILi128ELi96ELi256ELi128ELb1ELb1ELb1ELb1ELb1ELb1EEEEEEEEEvNT_6ParamsE,@function
        .size           _ZN7cutlass13device_kernelIN5flash11enable_sm90INS1_16FlashAttnFwdSm90INS1_25CollectiveMainloopFwdSm90ILi2EN4cute5tupleIJNS5_1CILi1EEES8_S8_EEENS6_IJNS7_ILi128EEENS7_ILi96EEENS7_ILi192EEEEEELi192ENS_10bfloat16_tEfNS_4arch4Sm90ELb1ELb0ELb0ELb1ELb1ELb0ELb0ELb1ELb1ELb1ELb1ELb0EEENS1_21CollectiveEpilogueFwdINS6_IJSA_SC_SB_EEES9_SE_SG_Li256ELb1ELb1ELb1ELb0EEENS1_36VarlenDynamicPersistentTileSchedulerILi128ELi96ELi256ELi128ELb1ELb1ELb1ELb1ELb1ELb1EEEEEEEEEvNT_6ParamsE,(.L_x_16 - _ZN7cutlass13device_kernelIN5flash11enable_sm90INS1_16FlashAttnFwdSm90INS1_25CollectiveMainloopFwdSm90ILi2EN4cute5tupleIJNS5_1CILi1EEES8_S8_EEENS6_IJNS7_ILi128EEENS7_ILi96EEENS7_ILi192EEEEEELi192ENS_10bfloat16_tEfNS_4arch4Sm90ELb1ELb0ELb0ELb1ELb1ELb0ELb0ELb1ELb1ELb1ELb1ELb0EEENS1_21CollectiveEpilogueFwdINS6_IJSA_SC_SB_EEES9_SE_SG_Li256ELb1ELb1ELb1ELb0EEENS1_36VarlenDynamicPersistentTileSchedulerILi128ELi96ELi256ELi128ELb1ELb1ELb1ELb1ELb1ELb1EEEEEEEEEvNT_6ParamsE)
        .other          _ZN7cutlass13device_kernelIN5flash11enable_sm90INS1_16FlashAttnFwdSm90INS1_25CollectiveMainloopFwdSm90ILi2EN4cute5tupleIJNS5_1CILi1EEES8_S8_EEENS6_IJNS7_ILi128EEENS7_ILi96EEENS7_ILi192EEEEEELi192ENS_10bfloat16_tEfNS_4arch4Sm90ELb1ELb0ELb0ELb1ELb1ELb0ELb0ELb1ELb1ELb1ELb1ELb0EEENS1_21CollectiveEpilogueFwdINS6_IJSA_SC_SB_EEES9_SE_SG_Li256ELb1ELb1ELb1ELb0EEENS1_36VarlenDynamicPersistentTileSchedulerILi128ELi96ELi256ELi128ELb1ELb1ELb1ELb1ELb1ELb1EEEEEEEEEvNT_6ParamsE,@"STO_CUDA_ENTRY STV_DEFAULT"
_ZN7cutlass13device_kernelIN5flash11enable_sm90INS1_16FlashAttnFwdSm90INS1_25CollectiveMainloopFwdSm90ILi2EN4cute5tupleIJNS5_1CILi1EEES8_S8_EEENS6_IJNS7_ILi128EEENS7_ILi96EEENS7_ILi192EEEEEELi192ENS_10bfloat16_tEfNS_4arch4Sm90ELb1ELb0ELb0ELb1ELb1ELb0ELb0ELb1ELb1ELb1ELb1ELb0EEENS1_21CollectiveEpilogueFwdINS6_IJSA_SC_SB_EEES9_SE_SG_Li256ELb1ELb1ELb1ELb0EEENS1_36VarlenDynamicPersistentTileSchedulerILi128ELi96ELi256ELi128ELb1ELb1ELb1ELb1ELb1ELb1EEEEEEEEEvNT_6ParamsE:
[----:B------:R-:W-:Y:S01]  /*0000*/  LDC R1, c[0x0][0x37c] ;  /* 0x0000df00ff017b82 */ /* 0x000fe20000000800 */
[----:B------:R-:W-:Y:S05]  /*0010*/  EXIT ;  /* 0x000000000000794d */ /* 0x000fea0003800000 */
.L_x_7:
        /* <DEDUP_REMOVED lines=14> */
.L_x_16:


//--------------------- .text._ZN7cutlass13device_kernelIN5flash11enable_sm90INS1_16FlashAttnFwdSm90INS1_25CollectiveMainloopFwdSm90ILi2EN4cute5tupleIJNS5_1CILi1EEES8_S8_EEENS6_IJNS7_ILi128EEENS7_ILi96EEENS7_ILi192EEEEEELi192ENS_10bfloat16_tEfNS_4arch4Sm90ELb1ELb0ELb0ELb1ELb1ELb1ELb0ELb1ELb1ELb1ELb1ELb0EEENS1_21CollectiveEpilogueFwdINS6_IJSA_SC_SB_EEES9_SE_SG_Li256ELb1ELb1ELb1ELb0EEENS1_36VarlenDynamicPersistentTileSchedulerILi128ELi96ELi256ELi128ELb1ELb1ELb1ELb1ELb1ELb1EEEEEEEEEvNT_6ParamsE --------------------------
	.section	.text._ZN7cutlass13device_kernelIN5flash11enable_sm90INS1_16FlashAttnFwdSm90INS1_25CollectiveMainloopFwdSm90ILi2EN4cute5tupleIJNS5_1CILi1EEES8_S8_EEENS6_IJNS7_ILi128EEENS7_ILi96EEENS7_ILi192EEEEEELi192ENS_10bfloat16_tEfNS_4arch4Sm90ELb1ELb0ELb0ELb1ELb1ELb1ELb0ELb1ELb1ELb1ELb1ELb0EEENS1_21CollectiveEpilogueFwdINS6_IJSA_SC_SB_EEES9_SE_SG_Li256ELb1ELb1ELb1ELb0EEENS1_36VarlenDynamicPersistentTileSchedulerILi128ELi96ELi256ELi128ELb1ELb1ELb1ELb1ELb1ELb1EEEEEEEEEvNT_6ParamsE,"ax",@progbits
	.align	128
.text._ZN7cutlass13device_kernelIN5flash11enable_sm90INS1_16FlashAttnFwdSm90INS1_25CollectiveMainloopFwdSm90ILi2EN4cute5tupleIJNS5_1CILi1EEES8_S8_EEENS6_IJNS7_ILi128EEENS7_ILi96EEENS7_ILi192EEEEEELi192ENS_10bfloat16_tEfNS_4arch4Sm90ELb1ELb0ELb0ELb1ELb1ELb1ELb0ELb1ELb1ELb1ELb1ELb0EEENS1_21CollectiveEpilogueFwdINS6_IJSA_SC_SB_EEES9_SE_SG_Li256ELb1ELb1ELb1ELb0EEENS1_36VarlenDynamicPersistentTileSchedulerILi128ELi96ELi256ELi128ELb1ELb1ELb1ELb1ELb1ELb1EEEEEEEEEvNT_6ParamsE:
        .type           _ZN7cutlass13device_kernelIN5flash11enable_sm90INS1_16FlashAttnFwdSm90INS1_25CollectiveMainloopFwdSm90ILi2EN4cute5tupleIJNS5_1CILi1EEES8_S8_EEENS6_IJNS7_ILi128EEENS7_ILi96EEENS7_ILi192EEEEEELi192ENS_10bfloat16_tEfNS_4arch4Sm90ELb1ELb0ELb0ELb1ELb1ELb1ELb0ELb1ELb1ELb1ELb1ELb0EEENS1_21CollectiveEpilogueFwdINS6_IJSA_SC_SB_EEES9_SE_SG_Li256ELb1ELb1ELb1ELb0EEENS1_36VarlenDynamicPersistentTileSchedulerILi128ELi96ELi256ELi128ELb1ELb1ELb1ELb1ELb1ELb1EEEEEEEEEvNT_6ParamsE,@function
        .size           _ZN7cutlass13device_kernelIN5flash11enable_sm90INS1_16FlashAttnFwdSm90INS1_25CollectiveMainloopFwdSm90ILi2EN4cute5tupleIJNS5_1CILi1EEES8_S8_EEENS6_IJNS7_ILi128EEENS7_ILi96EEENS7_ILi192EEEEEELi192ENS_10bfloat16_tEfNS_4arch4Sm90ELb1ELb0ELb0ELb1ELb1ELb1ELb0ELb1ELb1ELb1ELb1ELb0EEENS1_21CollectiveEpilogueFwdINS6_IJSA_SC_SB_EEES9_SE_SG_Li256ELb1ELb1ELb1ELb0EEENS1_36VarlenDynamicPersistentTileSchedulerILi128ELi96ELi256ELi128ELb1ELb1ELb1ELb1ELb1ELb1EEEEEEEEEvNT_6ParamsE,(.L_x_17 - _ZN7cutlass13device_kernelIN5flash11enable_sm90INS1_16FlashAttnFwdSm90INS1_25CollectiveMainloopFwdSm90ILi2EN4cute5tupleIJNS5_1CILi1EEES8_S8_EEENS6_IJNS7_ILi128EEENS7_ILi96EEENS7_ILi192EEEEEELi192ENS_10bfloat16_tEfNS_4arch4Sm90ELb1ELb0ELb0ELb1ELb1ELb1ELb0ELb1ELb1ELb1ELb1ELb0EEENS1_21CollectiveEpilogueFwdINS6_IJSA_SC_SB_EEES9_SE_SG_Li256ELb1ELb1ELb1ELb0EEENS1_36VarlenDynamicPersistentTileSchedulerILi128ELi96ELi256ELi128ELb1ELb1ELb1ELb1ELb1ELb1EEEEEEEEEvNT_6ParamsE)
        .other          _ZN7cutlass13device_kernelIN5flash11enable_sm90INS1_16FlashAttnFwdSm90INS1_25CollectiveMainloopFwdSm90ILi2EN4cute5tupleIJNS5_1CILi1EEES8_S8_EEENS6_IJNS7_ILi128EEENS7_ILi96EEENS7_ILi192EEEEEELi192ENS_10bfloat16_tEfNS_4arch4Sm90ELb1ELb0ELb0ELb1ELb1ELb1ELb0ELb1ELb1ELb1ELb1ELb0EEENS1_21CollectiveEpilogueFwdINS6_IJSA_SC_SB_EEES9_SE_SG_Li256ELb1ELb1ELb1ELb0EEENS1_36VarlenDynamicPersistentTileSchedulerILi128ELi96ELi256ELi128ELb1ELb1ELb1ELb1ELb1ELb1EEEEEEEEEvNT_6ParamsE,@"STO_CUDA_ENTRY STV_DEFAULT"
_ZN7cutlass13device_kernelIN5flash11enable_sm90INS1_16FlashAttnFwdSm90INS1_25CollectiveMainloopFwdSm90ILi2EN4cute5tupleIJNS5_1CILi1EEES8_S8_EEENS6_IJNS7_ILi128EEENS7_ILi96EEENS7_ILi192EEEEEELi192ENS_10bfloat16_tEfNS_4arch4Sm90ELb1ELb0ELb0ELb1ELb1ELb1ELb0ELb1ELb1ELb1ELb1ELb0EEENS1_21CollectiveEpilogueFwdINS6_IJSA_SC_SB_EEES9_SE_SG_Li256ELb1ELb1ELb1ELb0EEENS1_36VarlenDynamicPersistentTileSchedulerILi128ELi96ELi256ELi128ELb1ELb1ELb1ELb1ELb1ELb1EEEEEEEEEvNT_6ParamsE:
[----:B------:R-:W-:Y:S01]  /*0000*/  LDC R1, c[0x0][0x37c] ;  /* 0x0000df00ff017b82 */ /* 0x000fe20000000800 */
[----:B------:R-:W-:Y:S05]  /*0010*/  EXIT ;  /* 0x000000000000794d */ /* 0x000fea0003800000 */
.L_x_8:
        /* <DEDUP_REMOVED lines=14> */
.L_x_17:


//--------------------- .nv.shared.reserved.0     --------------------------
	.section	.nv.shared.reserved.0,"aw",@nobits
	.weak		__nv_reservedSMEM_offset_0_alias
	.size		__nv_reservedSMEM_offset_0_alias, 0, 64
	.other		__nv_reservedSMEM_offset_0_alias,@"STO_CUDA_RESERVED_SHARED STV_DEFAULT"
__nv_reservedSMEM_offset_0_alias:
	.zero		0
	.zero		64


//--------------------- .nv.global                --------------------------
	.section	.nv.global,"aw",@nobits
.nv.global:
	.type		_ZN78_INTERNAL_4d69fd5c_42_flash_fwd_hdim192_bf16_paged_split_sm90_cu_49158569_34444cute1_E,@object
	.size		_ZN78_INTERNAL_4d69fd5c_42_flash_fwd_hdim192_bf16_paged_split_sm90_cu_49158569_34444cute1_E,(_ZN78_INTERNAL_4d69fd5c_42_flash_fwd_hdim192_bf16_paged_split_sm90_cu_49158569_34444cuda3std3__45__cpo6cbeginE - _ZN78_INTERNAL_4d69fd5c_42_flash_fwd_hdim192_bf16_paged_split_sm90_cu_49158569_34444cute1_E)
_ZN78_INTERNAL_4d69fd5c_42_flash_fwd_hdim192_bf16_paged_split_sm90_cu_49158569_34444cute1_E:
	.zero		1
	.type		_ZN78_INTERNAL_4d69fd5c_42_flash_fwd_hdim192_bf16_paged_split_sm90_cu_49158569_34444cuda3std3__45__cpo6cbeginE,@object
	.size		_ZN78_INTERNAL_4d69fd5c_42_flash_fwd_hdim192_bf16_paged_split_sm90_cu_49158569_34444cuda3std3__45__cpo6cbeginE,(_ZN78_INTERNAL_4d69fd5c_42_flash_fwd_hdim192_bf16_paged_split_sm90_cu_49158569_34444cuda3std3__48in_placeE - _ZN78_INTERNAL_4d69fd5c_42_flash_fwd_hdim192_bf16_paged_split_sm90_cu_49158569_34444cuda3std3__45__cpo6cbeginE)
_ZN78_INTERNAL_4d69fd5c_42_flash_fwd_hdim192_bf16_paged_split_sm90_cu_49158569_34444cuda3std3__45__cpo6cbeginE:
	.zero		1
	.type		_ZN78_INTERNAL_4d69fd5c_42_flash_fwd_hdim192_bf16_paged_split_sm90_cu_49158569_34444cuda3std3__48in_placeE,@object
	.size		_ZN78_INTERNAL_4d69fd5c_42_flash_fwd_hdim192_bf16_paged_split_sm90_cu_49158569_34444cuda3std3__48in_placeE,(_ZN78_INTERNAL_4d69fd5c_42_flash_fwd_hdim192_bf16_paged_split_sm90_cu_49158569_34444cuda3std6ranges3__45__cpo9iter_moveE - _ZN78_INTERNAL_4d69fd5c_42_flash_fwd_hdim192_bf16_paged_split_sm90_cu_49158569_34444cuda3std3__48in_placeE)
_ZN78_INTERNAL_4d69fd5c_42_flash_fwd_hdim192_bf16_paged_split_sm90_cu_49158569_34444cuda3std3__48in_placeE:
	.zero		1
	.type		_ZN78_INTERNAL_4d69fd5c_42_flash_fwd_hdim192_bf16_paged_split_sm90_cu_49158569_34444cuda3std6ranges3__45__cpo9iter_moveE,@object
	.size		_ZN78_INTERNAL_4d69fd5c_42_flash_fwd_hdim192_bf16_paged_split_sm90_cu_49158569_34444cuda3std6ranges3__45__cpo9iter_moveE,(_ZN78_INTERNAL_4d69fd5c_42_flash_fwd_hdim192_bf16_paged_split_sm90_cu_49158569_34444cuda3std3__45__cpo5beginE - _ZN78_INTERNAL_4d69fd5c_42_flash_fwd_hdim192_bf16_paged_split_sm90_cu_49158569_34444cuda3std6ranges3__45__cpo9iter_moveE)
_ZN78_INTERNAL_4d69fd5c_42_flash_fwd_hdim192_bf16_paged_split_sm90_cu_49158569_34444cuda3std6ranges3__45__cpo9iter_moveE:
	.zero		1
	.type		_ZN78_INTERNAL_4d69fd5c_42_flash_fwd_hdim192_bf16_paged_split_sm90_cu_49158569_34444cuda3std3__45__cpo5beginE,@object
	.size		_ZN78_INTERNAL_4d69fd5c_42_flash_fwd_hdim192_bf16_paged_split_sm90_cu_49158569_34444cuda3std3__45__cpo5beginE,(_ZN78_INTERNAL_4d69fd5c_42_flash_fwd_hdim192_bf16_paged_split_sm90_cu_49158569_34444cuda3std3__480_GLOBAL__N__4d69fd5c_42_flash_fwd_hdim192_bf16_paged_split_sm90_cu_49158569_34446ignoreE - _ZN78_INTERNAL_4d69fd5c_42_flash_fwd_hdim192_bf16_paged_split_sm90_cu_49158569_34444cuda3std3__45__cpo5beginE)
_ZN78_INTERNAL_4d69fd5c_42_flash_fwd_hdim192_bf16_paged_split_sm90_cu_49158569_34444cuda3std3__45__cpo5beginE:
	.zero		1
	.type		_ZN78_INTERNAL_4d69fd5c_42_flash_fwd_hdim192_bf16_paged_split_sm90_cu_49158569_34444cuda3std3__480_GLOBAL__N__4d69fd5c_42_flash_fwd_hdim192_bf16_paged_split_sm90_cu_49158569_34446ignoreE,@object
	.size		_ZN78_INTERNAL_4d69fd5c_42_flash_fwd_hdim192_bf16_paged_split_sm90_cu_49158569_34444cuda3std3__480_GLOBAL__N__4d69fd5c_42_flash_fwd_hdim192_bf16_paged_split_sm90_cu_49158569_34446ignoreE,(_ZN78_INTERNAL_4d69fd5c_42_flash_fwd_hdim192_bf16_paged_split_sm90_cu_49158569_34444cute7productE - _ZN78_INTERNAL_4d69fd5c_42_flash_fwd_hdim192_bf16_paged_split_sm90_cu_49158569_34444cuda3std3__480_GLOBAL__N__4d69fd5c_42_flash_fwd_hdim192_bf16_paged_split_sm90_cu_49158569_34446ignoreE)
_ZN78_INTERNAL_4d69fd5c_42_flash_fwd_hdim192_bf16_paged_split_sm90_cu_49158569_34444cuda3std3__480_GLOBAL__N__4d69fd5c_42_flash_fwd_hdim192_bf16_paged_split_sm90_cu_49158569_34446ignoreE:
	.zero		1
	.type		_ZN78_INTERNAL_4d69fd5c_42_flash_fwd_hdim192_bf16_paged_split_sm90_cu_49158569_34444cute7productE,@object
	.size		_ZN78_INTERNAL_4d69fd5c_42_flash_fwd_hdim192_bf16_paged_split_sm90_cu_49158569_34444cute7productE,(_ZN78_INTERNAL_4d69fd5c_42_flash_fwd_hdim192_bf16_paged_split_sm90_cu_49158569_34444cuda3std3__45__cpo3endE - _ZN78_INTERNAL_4d69fd5c_42_flash_fwd_hdim192_bf16_paged_split_sm90_cu_49158569_34444cute7productE)
_ZN78_INTERNAL_4d69fd5c_42_flash_fwd_hdim192_bf16_paged_split_sm90_cu_49158569_34444cute7productE:
	.zero		1
	.type		_ZN78_INTERNAL_4d69fd5c_42_flash_fwd_hdim192_bf16_paged_split_sm90_cu_49158569_34444cuda3std3__45__cpo3endE,@object
	.size		_ZN78_INTERNAL_4d69fd5c_42_flash_fwd_hdim192_bf16_paged_split_sm90_cu_49158569_34444cuda3std3__45__cpo3endE,(_ZN78_INTERNAL_4d69fd5c_42_flash_fwd_hdim192_bf16_paged_split_sm90_cu_49158569_34444cuda3std3__419piecewise_constructE - _ZN78_INTERNAL_4d69fd5c_42_flash_fwd_hdim192_bf16_paged_split_sm90_cu_49158569_34444cuda3std3__45__cpo3endE)
_ZN78_INTERNAL_4d69fd5c_42_flash_fwd_hdim192_bf16_paged_split_sm90_cu_49158569_34444cuda3std3__45__cpo3endE:
	.zero		1
	.type		_ZN78_INTERNAL_4d69fd5c_42_flash_fwd_hdim192_bf16_paged_split_sm90_cu_49158569_34444cuda3std3__419piecewise_constructE,@object
	.size		_ZN78_INTERNAL_4d69fd5c_42_flash_fwd_hdim192_bf16_paged_split_sm90_cu_49158569_34444cuda3std3__419piecewise_constructE,(_ZN78_INTERNAL_4d69fd5c_42_flash_fwd_hdim192_bf16_paged_split_sm90_cu_49158569_34444cuda3std3__45__cpo4cendE - _ZN78_INTERNAL_4d69fd5c_42_flash_fwd_hdim192_bf16_paged_split_sm90_cu_49158569_34444cuda3std3__419piecewise_constructE)
_ZN78_INTERNAL_4d69fd5c_42_flash_fwd_hdim192_bf16_paged_split_sm90_cu_49158569_34444cuda3std3__419piecewise_constructE:
	.zero		1
	.type		_ZN78_INTERNAL_4d69fd5c_42_flash_fwd_hdim192_bf16_paged_split_sm90_cu_49158569_34444cuda3std3__45__cpo4cendE,@object
	.size		_ZN78_INTERNAL_4d69fd5c_42_flash_fwd_hdim192_bf16_paged_split_sm90_cu_49158569_34444cuda3std3__45__cpo4cendE,(_ZN78_INTERNAL_4d69fd5c_42_flash_fwd_hdim192_bf16_paged_split_sm90_cu_49158569_34444cuda3std6ranges3__45__cpo4swapE - _ZN78_INTERNAL_4d69fd5c_42_flash_fwd_hdim192_bf16_paged_split_sm90_cu_49158569_34444cuda3std3__45__cpo4cendE)
_ZN78_INTERNAL_4d69fd5c_42_flash_fwd_hdim192_bf16_paged_split_sm90_cu_49158569_34444cuda3std3__45__cpo4cendE:
	.zero		1
	.type		_ZN78_INTERNAL_4d69fd5c_42_flash_fwd_hdim192_bf16_paged_split_sm90_cu_49158569_34444cuda3std6ranges3__45__cpo4swapE,@object
	.size		_ZN78_INTERNAL_4d69fd5c_42_flash_fwd_hdim192_bf16_paged_split_sm90_cu_49158569_34444cuda3std6ranges3__45__cpo4swapE,(.L_7 - _ZN78_INTERNAL_4d69fd5c_42_flash_fwd_hdim192_bf16_paged_split_sm90_cu_49158569_34444cuda3std6ranges3__45__cpo4swapE)
_ZN78_INTERNAL_4d69fd5c_42_flash_fwd_hdim192_bf16_paged_split_sm90_cu_49158569_34444cuda3std6ranges3__45__cpo4swapE:
	.zero		1
.L_7:


//--------------------- .nv.constant0._ZN7cutlass13device_kernelIN5flash11enable_sm90INS1_16FlashAttnFwdSm90INS1_25CollectiveMainloopFwdSm90ILi2EN4cute5tupleIJNS5_1CILi1EEES8_S8_EEENS6_IJNS7_ILi128EEENS7_ILi96EEENS7_ILi192EEEEEELi192ENS_10bfloat16_tEfNS_4arch4Sm90ELb0ELb0ELb0ELb0ELb1ELb0ELb0ELb1ELb1ELb1ELb1ELb0EEENS1_21CollectiveEpilogueFwdINS6_IJSA_SC_SB_EEES9_SE_SG_Li256ELb0ELb1ELb1ELb0EEENS1_19SingleTileSchedulerILb0ELb1ELb1ELi128EEEEEEEEEvNT_6ParamsE --------------------------
	.section	.nv.constant0._ZN7cutlass13device_kernelIN5flash11enable_sm90INS1_16FlashAttnFwdSm90INS1_25CollectiveMainloopFwdSm90ILi2EN4cute5tupleIJNS5_1CILi1EEES8_S8_EEENS6_IJNS7_ILi128EEENS7_ILi96EEENS7_ILi192EEEEEELi192ENS_10bfloat16_tEfNS_4arch4Sm90ELb0ELb0ELb0ELb0ELb1ELb0ELb0ELb1ELb1ELb1ELb1ELb0EEENS1_21CollectiveEpilogueFwdINS6_IJSA_SC_SB_EEES9_SE_SG_Li256ELb0ELb1ELb1ELb0EEENS1_19SingleTileSchedulerILb0ELb1ELb1ELi128EEEEEEEEEvNT_6ParamsE,"a",@progbits
	.sectionflags	@""
	.align	4
.nv.constant0._ZN7cutlass13device_kernelIN5flash11enable_sm90INS1_16FlashAttnFwdSm90INS1_25CollectiveMainloopFwdSm90ILi2EN4cute5tupleIJNS5_1CILi1EEES8_S8_EEENS6_IJNS7_ILi128EEENS7_ILi96EEENS7_ILi192EEEEEELi192ENS_10bfloat16_tEfNS_4arch4Sm90ELb0ELb0ELb0ELb0ELb1ELb0ELb0ELb1ELb1ELb1ELb1ELb0EEENS1_21CollectiveEpilogueFwdINS6_IJSA_SC_SB_EEES9_SE_SG_Li256ELb0ELb1ELb1ELb0EEENS1_19SingleTileSchedulerILb0ELb1ELb1ELi128EEEEEEEEEvNT_6ParamsE:
	.zero		3456


//--------------------- .nv.constant0._ZN7cutlass13device_kernelIN5flash11enable_sm90INS1_16FlashAttnFwdSm90INS1_25CollectiveMainloopFwdSm90ILi2EN4cute5tupleIJNS5_1CILi1EEES8_S8_EEENS6_IJNS7_ILi128EEENS7_ILi96EEENS7_ILi192EEEEEELi192ENS_10bfloat16_tEfNS_4arch4Sm90ELb0ELb0ELb0ELb1ELb1ELb0ELb0ELb1ELb1ELb1ELb1ELb0EEENS1_21CollectiveEpilogueFwdINS6_IJSA_SC_SB_EEES9_SE_SG_Li256ELb1ELb1ELb1ELb0EEENS1_36VarlenDynamicPersistentTileSchedulerILi128ELi96ELi256ELi128ELb1ELb1ELb1ELb0ELb1ELb1EEEEEEEEEvNT_6ParamsE --------------------------
	.section	.nv.constant0._ZN7cutlass13device_kernelIN5flash11enable_sm90INS1_16FlashAttnFwdSm90INS1_25CollectiveMainloopFwdSm90ILi2EN4cute5tupleIJNS5_1CILi1EEES8_S8_EEENS6_IJNS7_ILi128EEENS7_ILi96EEENS7_ILi192EEEEEELi192ENS_10bfloat16_tEfNS_4arch4Sm90ELb0ELb0ELb0ELb1ELb1ELb0ELb0ELb1ELb1ELb1ELb1ELb0EEENS1_21CollectiveEpilogueFwdINS6_IJSA_SC_SB_EEES9_SE_SG_Li256ELb1ELb1ELb1ELb0EEENS1_36VarlenDynamicPersistentTileSchedulerILi128ELi96ELi256ELi128ELb1ELb1ELb1ELb0ELb1ELb1EEEEEEEEEvNT_6ParamsE,"a",@progbits
	.sectionflags	@""
	.align	4
.nv.constant0._ZN7cutlass13device_kernelIN5flash11enable_sm90INS1_16FlashAttnFwdSm90INS1_25CollectiveMainloopFwdSm90ILi2EN4cute5tupleIJNS5_1CILi1EEES8_S8_EEENS6_IJNS7_ILi128EEENS7_ILi96EEENS7_ILi192EEEEEELi192ENS_10bfloat16_tEfNS_4arch4Sm90ELb0ELb0ELb0ELb1ELb1ELb0ELb0ELb1ELb1ELb1ELb1ELb0EEENS1_21CollectiveEpilogueFwdINS6_IJSA_SC_SB_EEES9_SE_SG_Li256ELb1ELb1ELb1ELb0EEENS1_36VarlenDynamicPersistentTileSchedulerILi128ELi96ELi256ELi128ELb1ELb1ELb1ELb0ELb1ELb1EEEEEEEEEvNT_6ParamsE:
	.zero		3584


//--------------------- .nv.constant0._ZN7cutlass13device_kernelIN5flash11enable_sm90INS1_16FlashAttnFwdSm90INS1_25CollectiveMainloopFwdSm90ILi2EN4cute5tupleIJNS5_1CILi1EEES8_S8_EEENS6_IJNS7_ILi128EEENS7_ILi96EEENS7_ILi192EEEEEELi192ENS_10bfloat16_tEfNS_4arch4Sm90ELb0ELb0ELb0ELb1ELb1ELb1ELb0ELb1ELb1ELb1ELb1ELb0EEENS1_21CollectiveEpilogueFwdINS6_IJSA_SC_SB_EEES9_SE_SG_Li256ELb1ELb1ELb1ELb0EEENS1_36VarlenDynamicPersistentTileSchedulerILi128ELi96ELi256ELi128ELb1ELb1ELb1ELb0ELb1ELb1EEEEEEEEEvNT_6ParamsE --------------------------
	.section	.nv.constant0._ZN7cutlass13device_kernelIN5flash11enable_sm90INS1_16FlashAttnFwdSm90INS1_25CollectiveMainloopFwdSm90ILi2EN4cute5tupleIJNS5_1CILi1EEES8_S8_EEENS6_IJNS7_ILi128EEENS7_ILi96EEENS7_ILi192EEEEEELi192ENS_10bfloat16_tEfNS_4arch4Sm90ELb0ELb0ELb0ELb1ELb1ELb1ELb0ELb1ELb1ELb1ELb1ELb0EEENS1_21CollectiveEpilogueFwdINS6_IJSA_SC_SB_EEES9_SE_SG_Li256ELb1ELb1ELb1ELb0EEENS1_36VarlenDynamicPersistentTileSchedulerILi128ELi96ELi256ELi128ELb1ELb1ELb1ELb0ELb1ELb1EEEEEEEEEvNT_6ParamsE,"a",@progbits
	.sectionflags	@""
	.align	4
.nv.constant0._ZN7cutlass13device_kernelIN5flash11enable_sm90INS1_16FlashAttnFwdSm90INS1_25CollectiveMainloopFwdSm90ILi2EN4cute5tupleIJNS5_1CILi1EEES8_S8_EEENS6_IJNS7_ILi128EEENS7_ILi96EEENS7_ILi192EEEEEELi192ENS_10bfloat16_tEfNS_4arch4Sm90ELb0ELb0ELb0ELb1ELb1ELb1ELb0ELb1ELb1ELb1ELb1ELb0EEENS1_21CollectiveEpilogueFwdINS6_IJSA_SC_SB_EEES9_SE_SG_Li256ELb1ELb1ELb1ELb0EEENS1_36VarlenDynamicPersistentTileSchedulerILi128ELi96ELi256ELi128ELb1ELb1ELb1ELb0ELb1ELb1EEEEEEEEEvNT_6ParamsE:
	.zero		3584


//--------------------- .nv.constant0._ZN7cutlass13device_kernelIN5flash11enable_sm90INS1_16FlashAttnFwdSm90INS1_25CollectiveMainloopFwdSm90ILi2EN4cute5tupleIJNS5_1CILi1EEES8_S8_EEENS6_IJNS7_ILi128EEENS7_ILi96EEENS7_ILi192EEEEEELi192ENS_10bfloat16_tEfNS_4arch4Sm90ELb0ELb1ELb0ELb0ELb1ELb0ELb0ELb1ELb1ELb1ELb1ELb0EEENS1_21CollectiveEpilogueFwdINS6_IJSA_SC_SB_EEES9_SE_SG_Li256ELb0ELb1ELb1ELb0EEENS1_19SingleTileSchedulerILb0ELb1ELb1ELi128EEEEEEEEEvNT_6ParamsE --------------------------
	.section	.nv.constant0._ZN7cutlass13device_kernelIN5flash11enable_sm90INS1_16FlashAttnFwdSm90INS1_25CollectiveMainloopFwdSm90ILi2EN4cute5tupleIJNS5_1CILi1EEES8_S8_EEENS6_IJNS7_ILi128EEENS7_ILi96EEENS7_ILi192EEEEEELi192ENS_10bfloat16_tEfNS_4arch4Sm90ELb0ELb1ELb0ELb0ELb1ELb0ELb0ELb1ELb1ELb1ELb1ELb0EEENS1_21CollectiveEpilogueFwdINS6_IJSA_SC_SB_EEES9_SE_SG_Li256ELb0ELb1ELb1ELb0EEENS1_19SingleTileSchedulerILb0ELb1ELb1ELi128EEEEEEEEEvNT_6ParamsE,"a",@progbits
	.sectionflags	@""
	.align	4
.nv.constant0._ZN7cutlass13device_kernelIN5flash11enable_sm90INS1_16FlashAttnFwdSm90INS1_25CollectiveMainloopFwdSm90ILi2EN4cute5tupleIJNS5_1CILi1EEES8_S8_EEENS6_IJNS7_ILi128EEENS7_ILi96EEENS7_ILi192EEEEEELi192ENS_10bfloat16_tEfNS_4arch4Sm90ELb0ELb1ELb0ELb0ELb1ELb0ELb0ELb1ELb1ELb1ELb1ELb0EEENS1_21CollectiveEpilogueFwdINS6_IJSA_SC_SB_EEES9_SE_SG_Li256ELb0ELb1ELb1ELb0EEENS1_19SingleTileSchedulerILb0ELb1ELb1ELi128EEEEEEEEEvNT_6ParamsE:
	.zero		3456


//--------------------- .nv.constant0._ZN7cutlass13device_kernelIN5flash11enable_sm90INS1_16FlashAttnFwdSm90INS1_25CollectiveMainloopFwdSm90ILi2EN4cute5tupleIJNS5_1CILi1EEES8_S8_EEENS6_IJNS7_ILi128EEENS7_ILi96EEENS7_ILi192EEEEEELi192ENS_10bfloat16_tEfNS_4arch4Sm90ELb0ELb1ELb0ELb1ELb1ELb0ELb0ELb1ELb1ELb1ELb1ELb0EEENS1_21CollectiveEpilogueFwdINS6_IJSA_SC_SB_EEES9_SE_SG_Li256ELb1ELb1ELb1ELb0EEENS1_36VarlenDynamicPersistentTileSchedulerILi128ELi96ELi256ELi128ELb1ELb1ELb1ELb1ELb0ELb1EEEEEEEEEvNT_6ParamsE --------------------------
	.section	.nv.constant0._ZN7cutlass13device_kernelIN5flash11enable_sm90INS1_16FlashAttnFwdSm90INS1_25CollectiveMainloopFwdSm90ILi2EN4cute5tupleIJNS5_1CILi1EEES8_S8_EEENS6_IJNS7_ILi128EEENS7_ILi96EEENS7_ILi192EEEEEELi192ENS_10bfloat16_tEfNS_4arch4Sm90ELb0ELb1ELb0ELb1ELb1ELb0ELb0ELb1ELb1ELb1ELb1ELb0EEENS1_21CollectiveEpilogueFwdINS6_IJSA_SC_SB_EEES9_SE_SG_Li256ELb1ELb1ELb1ELb0EEENS1_36VarlenDynamicPersistentTileSchedulerILi128ELi96ELi256ELi128ELb1ELb1ELb1ELb1ELb0ELb1EEEEEEEEEvNT_6ParamsE,"a",@progbits
	.sectionflags	@""
	.align	4
.nv.constant0._ZN7cutlass13device_kernelIN5flash11enable_sm90INS1_16FlashAttnFwdSm90INS1_25CollectiveMainloopFwdSm90ILi2EN4cute5tupleIJNS5_1CILi1EEES8_S8_EEENS6_IJNS7_ILi128EEENS7_ILi96EEENS7_ILi192EEEEEELi192ENS_10bfloat16_tEfNS_4arch4Sm90ELb0ELb1ELb0ELb1ELb1ELb0ELb0ELb1ELb1ELb1ELb1ELb0EEENS1_21CollectiveEpilogueFwdINS6_IJSA_SC_SB_EEES9_SE_SG_Li256ELb1ELb1ELb1ELb0EEENS1_36VarlenDynamicPersistentTileSchedulerILi128ELi96ELi256ELi128ELb1ELb1ELb1ELb1ELb0ELb1EEEEEEEEEvNT_6ParamsE:
	.zero		3584


//--------------------- .nv.constant0._ZN7cutlass13device_kernelIN5flash11enable_sm90INS1_16FlashAttnFwdSm90INS1_25CollectiveMainloopFwdSm90ILi2EN4cute5tupleIJNS5_1CILi1EEES8_S8_EEENS6_IJNS7_ILi128EEENS7_ILi96EEENS7_ILi192EEEEEELi192ENS_10bfloat16_tEfNS_4arch4Sm90ELb0ELb1ELb0ELb1ELb1ELb1ELb0ELb1ELb1ELb1ELb1ELb0EEENS1_21CollectiveEpilogueFwdINS6_IJSA_SC_SB_EEES9_SE_SG_Li256ELb1ELb1ELb1ELb0EEENS1_36VarlenDynamicPersistentTileSchedulerILi128ELi96ELi256ELi128ELb1ELb1ELb1ELb1ELb0ELb1EEEEEEEEEvNT_6ParamsE --------------------------
	.section	.nv.constant0._ZN7cutlass13device_kernelIN5flash11enable_sm90INS1_16FlashAttnFwdSm90INS1_25CollectiveMainloopFwdSm90ILi2EN4cute5tupleIJNS5_1CILi1EEES8_S8_EEENS6_IJNS7_ILi128EEENS7_ILi96EEENS7_ILi192EEEEEELi192ENS_10bfloat16_tEfNS_4arch4Sm90ELb0ELb1ELb0ELb1ELb1ELb1ELb0ELb1ELb1ELb1ELb1ELb0EEENS1_21CollectiveEpilogueFwdINS6_IJSA_SC_SB_EEES9_SE_SG_Li256ELb1ELb1ELb1ELb0EEENS1_36VarlenDynamicPersistentTileSchedulerILi128ELi96ELi256ELi128ELb1ELb1ELb1ELb1ELb0ELb1EEEEEEEEEvNT_6ParamsE,"a",@progbits
	.sectionflags	@""
	.align	4
.nv.constant0._ZN7cutlass13device_kernelIN5flash11enable_sm90INS1_16FlashAttnFwdSm90INS1_25CollectiveMainloopFwdSm90ILi2EN4cute5tupleIJNS5_1CILi1EEES8_S8_EEENS6_IJNS7_ILi128EEENS7_ILi96EEENS7_ILi192EEEEEELi192ENS_10bfloat16_tEfNS_4arch4Sm90ELb0ELb1ELb0ELb1ELb1ELb1ELb0ELb1ELb1ELb1ELb1ELb0EEENS1_21CollectiveEpilogueFwdINS6_IJSA_SC_SB_EEES9_SE_SG_Li256ELb1ELb1ELb1ELb0EEENS1_36VarlenDynamicPersistentTileSchedulerILi128ELi96ELi256ELi128ELb1ELb1ELb1ELb1ELb0ELb1EEEEEEEEEvNT_6ParamsE:
	.zero		3584


//--------------------- .nv.constant0._ZN7cutlass13device_kernelIN5flash11enable_sm90INS1_16FlashAttnFwdSm90INS1_25CollectiveMainloopFwdSm90ILi2EN4cute5tupleIJNS5_1CILi1EEES8_S8_EEENS6_IJNS7_ILi128EEENS7_ILi96EEENS7_ILi192EEEEEELi192ENS_10bfloat16_tEfNS_4arch4Sm90ELb1ELb0ELb0ELb0ELb1ELb0ELb0ELb1ELb1ELb1ELb1ELb0EEENS1_21CollectiveEpilogueFwdINS6_IJSA_SC_SB_EEES9_SE_SG_Li256ELb0ELb1ELb1ELb0EEENS1_19SingleTileSchedulerILb0ELb1ELb1ELi128EEEEEEEEEvNT_6ParamsE --------------------------
	.section	.nv.constant0._ZN7cutlass13device_kernelIN5flash11enable_sm90INS1_16FlashAttnFwdSm90INS1_25CollectiveMainloopFwdSm90ILi2EN4cute5tupleIJNS5_1CILi1EEES8_S8_EEENS6_IJNS7_ILi128EEENS7_ILi96EEENS7_ILi192EEEEEELi192ENS_10bfloat16_tEfNS_4arch4Sm90ELb1ELb0ELb0ELb0ELb1ELb0ELb0ELb1ELb1ELb1ELb1ELb0EEENS1_21CollectiveEpilogueFwdINS6_IJSA_SC_SB_EEES9_SE_SG_Li256ELb0ELb1ELb1ELb0EEENS1_19SingleTileSchedulerILb0ELb1ELb1ELi128EEEEEEEEEvNT_6ParamsE,"a",@progbits
	.sectionflags	@""
	.align	4
.nv.constant0._ZN7cutlass13device_kernelIN5flash11enable_sm90INS1_16FlashAttnFwdSm90INS1_25CollectiveMainloopFwdSm90ILi2EN4cute5tupleIJNS5_1CILi1EEES8_S8_EEENS6_IJNS7_ILi128EEENS7_ILi96EEENS7_ILi192EEEEEELi192ENS_10bfloat16_tEfNS_4arch4Sm90ELb1ELb0ELb0ELb0ELb1ELb0ELb0ELb1ELb1ELb1ELb1ELb0EEENS1_21CollectiveEpilogueFwdINS6_IJSA_SC_SB_EEES9_SE_SG_Li256ELb0ELb1ELb1ELb0EEENS1_19SingleTileSchedulerILb0ELb1ELb1ELi128EEEEEEEEEvNT_6ParamsE:
	.zero		3456


//--------------------- .nv.constant0._ZN7cutlass13device_kernelIN5flash11enable_sm90INS1_16FlashAttnFwdSm90INS1_25CollectiveMainloopFwdSm90ILi2EN4cute5tupleIJNS5_1CILi1EEES8_S8_EEENS6_IJNS7_ILi128EEENS7_ILi96EEENS7_ILi192EEEEEELi192ENS_10bfloat16_tEfNS_4arch4Sm90ELb1ELb0ELb0ELb1ELb1ELb0ELb0ELb1ELb1ELb1ELb1ELb0EEENS1_21CollectiveEpilogueFwdINS6_IJSA_SC_SB_EEES9_SE_SG_Li256ELb1ELb1ELb1ELb0EEENS1_36VarlenDynamicPersistentTileSchedulerILi128ELi96ELi256ELi128ELb1ELb1ELb1ELb1ELb1ELb1EEEEEEEEEvNT_6ParamsE --------------------------
	.section	.nv.constant0._ZN7cutlass13device_kernelIN5flash11enable_sm90INS1_16FlashAttnFwdSm90INS1_25CollectiveMainloopFwdSm90ILi2EN4cute5tupleIJNS5_1CILi1EEES8_S8_EEENS6_IJNS7_ILi128EEENS7_ILi96EEENS7_ILi192EEEEEELi192ENS_10bfloat16_tEfNS_4arch4Sm90ELb1ELb0ELb0ELb1ELb1ELb0ELb0ELb1ELb1ELb1ELb1ELb0EEENS1_21CollectiveEpilogueFwdINS6_IJSA_SC_SB_EEES9_SE_SG_Li256ELb1ELb1ELb1ELb0EEENS1_36VarlenDynamicPersistentTileSchedulerILi128ELi96ELi256ELi128ELb1ELb1ELb1ELb1ELb1ELb1EEEEEEEEEvNT_6ParamsE,"a",@progbits
	.sectionflags	@""
	.align	4
.nv.constant0._ZN7cutlass13device_kernelIN5flash11enable_sm90INS1_16FlashAttnFwdSm90INS1_25CollectiveMainloopFwdSm90ILi2EN4cute5tupleIJNS5_1CILi1EEES8_S8_EEENS6_IJNS7_ILi128EEENS7_ILi96EEENS7_ILi192EEEEEELi192ENS_10bfloat16_tEfNS_4arch4Sm90ELb1ELb0ELb0ELb1ELb1ELb0ELb0ELb1ELb1ELb1ELb1ELb0EEENS1_21CollectiveEpilogueFwdINS6_IJSA_SC_SB_EEES9_SE_SG_Li256ELb1ELb1ELb1ELb0EEENS1_36VarlenDynamicPersistentTileSchedulerILi128ELi96ELi256ELi128ELb1ELb1ELb1ELb1ELb1ELb1EEEEEEEEEvNT_6ParamsE:
	.zero		3584


//--------------------- .nv.constant0._ZN7cutlass13device_kernelIN5flash11enable_sm90INS1_16FlashAttnFwdSm90INS1_25CollectiveMainloopFwdSm90ILi2EN4cute5tupleIJNS5_1CILi1EEES8_S8_EEENS6_IJNS7_ILi128EEENS7_ILi96EEENS7_ILi192EEEEEELi192ENS_10bfloat16_tEfNS_4arch4Sm90ELb1ELb0ELb0ELb1ELb1ELb1ELb0ELb1ELb1ELb1ELb1ELb0EEENS1_21CollectiveEpilogueFwdINS6_IJSA_SC_SB_EEES9_SE_SG_Li256ELb1ELb1ELb1ELb0EEENS1_36VarlenDynamicPersistentTileSchedulerILi128ELi96ELi256ELi128ELb1ELb1ELb1ELb1ELb1ELb1EEEEEEEEEvNT_6ParamsE --------------------------
	.section	.nv.constant0._ZN7cutlass13device_kernelIN5flash11enable_sm90INS1_16FlashAttnFwdSm90INS1_25CollectiveMainloopFwdSm90ILi2EN4cute5tupleIJNS5_1CILi1EEES8_S8_EEENS6_IJNS7_ILi128EEENS7_ILi96EEENS7_ILi192EEEEEELi192ENS_10bfloat16_tEfNS_4arch4Sm90ELb1ELb0ELb0ELb1ELb1ELb1ELb0ELb1ELb1ELb1ELb1ELb0EEENS1_21CollectiveEpilogueFwdINS6_IJSA_SC_SB_EEES9_SE_SG_Li256ELb1ELb1ELb1ELb0EEENS1_36VarlenDynamicPersistentTileSchedulerILi128ELi96ELi256ELi128ELb1ELb1ELb1ELb1ELb1ELb1EEEEEEEEEvNT_6ParamsE,"a",@progbits
	.sectionflags	@""
	.align	4
.nv.constant0._ZN7cutlass13device_kernelIN5flash11enable_sm90INS1_16FlashAttnFwdSm90INS1_25CollectiveMainloopFwdSm90ILi2EN4cute5tupleIJNS5_1CILi1EEES8_S8_EEENS6_IJNS7_ILi128EEENS7_ILi96EEENS7_ILi192EEEEEELi192ENS_10bfloat16_tEfNS_4arch4Sm90ELb1ELb0ELb0ELb1ELb1ELb1ELb0ELb1ELb1ELb1ELb1ELb0EEENS1_21CollectiveEpilogueFwdINS6_IJSA_SC_SB_EEES9_SE_SG_Li256ELb1ELb1ELb1ELb0EEENS1_36VarlenDynamicPersistentTileSchedulerILi128ELi96ELi256ELi128ELb1ELb1ELb1ELb1ELb1ELb1EEEEEEEEEvNT_6ParamsE:
	.zero		3584


//--------------------- SYMBOLS --------------------------

	.type		.nv.reservedSmem.offset0,@object
	.size		.nv.reservedSmem.offset0,0x4
